//
// Generated by NVIDIA NVVM Compiler
//
// Compiler Build ID: CL-36424714
// Cuda compilation tools, release 13.0, V13.0.88
// Based on NVVM 20.0.0
//

.version 9.0
.target sm_100
.address_size 64

	// .globl	_Z9rt_kernelP6float3PfS1_S1_S0_S0_S0_S0_S0_S0_P6float2i
.func  (.param .b64 func_retval0) __internal_accurate_pow
(
	.param .b64 __internal_accurate_pow_param_0
)
;

.visible .entry _Z9rt_kernelP6float3PfS1_S1_S0_S0_S0_S0_S0_S0_P6float2i(
	.param .u64 .ptr .align 1 _Z9rt_kernelP6float3PfS1_S1_S0_S0_S0_S0_S0_S0_P6float2i_param_0,
	.param .u64 .ptr .align 1 _Z9rt_kernelP6float3PfS1_S1_S0_S0_S0_S0_S0_S0_P6float2i_param_1,
	.param .u64 .ptr .align 1 _Z9rt_kernelP6float3PfS1_S1_S0_S0_S0_S0_S0_S0_P6float2i_param_2,
	.param .u64 .ptr .align 1 _Z9rt_kernelP6float3PfS1_S1_S0_S0_S0_S0_S0_S0_P6float2i_param_3,
	.param .u64 .ptr .align 1 _Z9rt_kernelP6float3PfS1_S1_S0_S0_S0_S0_S0_S0_P6float2i_param_4,
	.param .u64 .ptr .align 1 _Z9rt_kernelP6float3PfS1_S1_S0_S0_S0_S0_S0_S0_P6float2i_param_5,
	.param .u64 .ptr .align 1 _Z9rt_kernelP6float3PfS1_S1_S0_S0_S0_S0_S0_S0_P6float2i_param_6,
	.param .u64 .ptr .align 1 _Z9rt_kernelP6float3PfS1_S1_S0_S0_S0_S0_S0_S0_P6float2i_param_7,
	.param .u64 .ptr .align 1 _Z9rt_kernelP6float3PfS1_S1_S0_S0_S0_S0_S0_S0_P6float2i_param_8,
	.param .u64 .ptr .align 1 _Z9rt_kernelP6float3PfS1_S1_S0_S0_S0_S0_S0_S0_P6float2i_param_9,
	.param .u64 .ptr .align 1 _Z9rt_kernelP6float3PfS1_S1_S0_S0_S0_S0_S0_S0_P6float2i_param_10,
	.param .u32 _Z9rt_kernelP6float3PfS1_S1_S0_S0_S0_S0_S0_S0_P6float2i_param_11
)
{
	.reg .pred 	%p<105>;
	.reg .b32 	%r<103>;
	.reg .b32 	%f<296>;
	.reg .b64 	%rd<50>;
	.reg .b64 	%fd<104>;

	ld.param.u64 	%rd14, [_Z9rt_kernelP6float3PfS1_S1_S0_S0_S0_S0_S0_S0_P6float2i_param_0];
	ld.param.u64 	%rd15, [_Z9rt_kernelP6float3PfS1_S1_S0_S0_S0_S0_S0_S0_P6float2i_param_1];
	ld.param.u64 	%rd16, [_Z9rt_kernelP6float3PfS1_S1_S0_S0_S0_S0_S0_S0_P6float2i_param_3];
	ld.param.u64 	%rd17, [_Z9rt_kernelP6float3PfS1_S1_S0_S0_S0_S0_S0_S0_P6float2i_param_4];
	ld.param.u64 	%rd18, [_Z9rt_kernelP6float3PfS1_S1_S0_S0_S0_S0_S0_S0_P6float2i_param_5];
	ld.param.u64 	%rd19, [_Z9rt_kernelP6float3PfS1_S1_S0_S0_S0_S0_S0_S0_P6float2i_param_7];
	ld.param.u64 	%rd20, [_Z9rt_kernelP6float3PfS1_S1_S0_S0_S0_S0_S0_S0_P6float2i_param_8];
	ld.param.u64 	%rd21, [_Z9rt_kernelP6float3PfS1_S1_S0_S0_S0_S0_S0_S0_P6float2i_param_9];
	ld.param.u64 	%rd22, [_Z9rt_kernelP6float3PfS1_S1_S0_S0_S0_S0_S0_S0_P6float2i_param_10];
	ld.param.u32 	%r21, [_Z9rt_kernelP6float3PfS1_S1_S0_S0_S0_S0_S0_S0_P6float2i_param_11];
	cvta.to.global.u64 	%rd1, %rd15;
	cvta.to.global.u64 	%rd23, %rd14;
	cvta.to.global.u64 	%rd2, %rd16;
	cvta.to.global.u64 	%rd3, %rd19;
	cvta.to.global.u64 	%rd4, %rd18;
	cvta.to.global.u64 	%rd5, %rd17;
	cvta.to.global.u64 	%rd24, %rd22;
	cvta.to.global.u64 	%rd25, %rd21;
	cvta.to.global.u64 	%rd26, %rd20;
	mov.u32 	%r23, %ctaid.x;
	mov.u32 	%r24, %ntid.x;
	mov.u32 	%r25, %tid.x;
	mad.lo.s32 	%r26, %r23, %r24, %r25;
	ld.global.f32 	%f1, [%rd26];
	ld.global.f32 	%f2, [%rd26+4];
	ld.global.f32 	%f3, [%rd26+8];
	ld.global.f32 	%f4, [%rd25];
	ld.global.f32 	%f5, [%rd25+4];
	ld.global.f32 	%f6, [%rd25+8];
	mul.wide.s32 	%rd27, %r26, 8;
	add.s64 	%rd28, %rd24, %rd27;
	ld.global.v2.f32 	{%f85, %f86}, [%rd28];
	sub.f32 	%f87, %f85, %f1;
	sub.f32 	%f88, %f86, %f2;
	mov.f32 	%f283, 0f00000000;
	sub.f32 	%f89, %f283, %f3;
	mul.f32 	%f90, %f88, %f88;
	fma.rn.f32 	%f91, %f87, %f87, %f90;
	fma.rn.f32 	%f92, %f89, %f89, %f91;
	sqrt.rn.f32 	%f93, %f92;
	div.rn.f32 	%f282, %f87, %f93;
	div.rn.f32 	%f281, %f88, %f93;
	div.rn.f32 	%f280, %f89, %f93;
	add.s32 	%r27, %r21, 1;
	cvt.rn.f32.s32 	%f10, %r27;
	mov.f64 	%fd39, 0d4000000000000000;
	{
	.reg .b32 %temp; 
	mov.b64 	{%temp, %r1}, %fd39;
	}
	and.b32  	%r2, %r1, 2146435072;
	setp.eq.s32 	%p2, %r2, 1062207488;
	setp.lt.s32 	%p3, %r1, 0;
	selp.b32 	%r3, 0, 2146435072, %p3;
	and.b32  	%r28, %r1, 2147483647;
	setp.ne.s32 	%p4, %r28, 1071644672;
	and.pred  	%p1, %p2, %p4;
	or.b32  	%r4, %r3, -2147483648;
	mul.wide.s32 	%rd29, %r26, 12;
	add.s64 	%rd6, %rd23, %rd29;
	neg.s32 	%r5, %r21;
	mov.f32 	%f286, 0f3F800000;
	mov.b32 	%r99, 0;
	mov.f32 	%f277, %f3;
	mov.f32 	%f278, %f2;
	mov.f32 	%f279, %f1;
	mov.f32 	%f284, %f283;
	mov.f32 	%f285, %f283;
$L__BB0_1:
	setp.lt.s32 	%p5, %r21, 1;
	mov.f32 	%f291, 0f4CBEBC20;
	mov.f32 	%f290, %f10;
	@%p5 bra 	$L__BB0_22;
	add.s64 	%rd48, %rd5, 8;
	mov.f32 	%f291, 0f4CBEBC20;
	mov.b32 	%r101, 0;
	mov.u64 	%rd49, %rd1;
	mov.u32 	%r100, %r5;
	mov.f32 	%f290, %f10;
$L__BB0_3:
	setp.lt.s32 	%p6, %r1, 0;
	setp.eq.s32 	%p7, %r2, 1062207488;
	ld.global.f32 	%f96, [%rd48+-8];
	ld.global.f32 	%f97, [%rd48+-4];
	ld.global.f32 	%f98, [%rd48];
	ld.global.f32 	%f23, [%rd49];
	sub.f32 	%f99, %f279, %f96;
	sub.f32 	%f100, %f278, %f97;
	sub.f32 	%f101, %f277, %f98;
	mul.f32 	%f102, %f281, %f100;
	fma.rn.f32 	%f103, %f282, %f99, %f102;
	fma.rn.f32 	%f104, %f280, %f101, %f103;
	add.f32 	%f24, %f104, %f104;
	mul.f32 	%f105, %f100, %f100;
	fma.rn.f32 	%f106, %f99, %f99, %f105;
	fma.rn.f32 	%f107, %f101, %f101, %f106;
	sqrt.rn.f32 	%f25, %f107;
	cvt.f64.f32 	%fd1, %f25;
	{
	.reg .b32 %temp; 
	mov.b64 	{%temp, %r9}, %fd1;
	}
	abs.f64 	%fd2, %fd1;
	{ // callseq 0, 0
	.param .b64 param0;
	st.param.f64 	[param0], %fd2;
	.param .b64 retval0;
	call.uni (retval0), 
	__internal_accurate_pow, 
	(
	param0
	);
	ld.param.f64 	%fd40, [retval0];
	} // callseq 0
	setp.lt.s32 	%p9, %r9, 0;
	neg.f64 	%fd42, %fd40;
	selp.f64 	%fd43, %fd42, %fd40, %p7;
	selp.f64 	%fd44, %fd43, %fd40, %p9;
	setp.eq.f32 	%p10, %f25, 0f00000000;
	selp.b32 	%r30, %r9, 0, %p7;
	or.b32  	%r31, %r30, 2146435072;
	selp.b32 	%r32, %r31, %r30, %p6;
	mov.b32 	%r33, 0;
	mov.b64 	%fd45, {%r33, %r32};
	selp.f64 	%fd98, %fd45, %fd44, %p10;
	add.f64 	%fd46, %fd1, 0d4000000000000000;
	{
	.reg .b32 %temp; 
	mov.b64 	{%temp, %r34}, %fd46;
	}
	and.b32  	%r35, %r34, 2146435072;
	setp.ne.s32 	%p11, %r35, 2146435072;
	@%p11 bra 	$L__BB0_8;
	setp.num.f32 	%p12, %f25, %f25;
	@%p12 bra 	$L__BB0_6;
	mov.f64 	%fd47, 0d4000000000000000;
	add.rn.f64 	%fd98, %fd1, %fd47;
	bra.uni 	$L__BB0_8;
$L__BB0_6:
	setp.neu.f64 	%p13, %fd2, 0d7FF0000000000000;
	@%p13 bra 	$L__BB0_8;
	selp.b32 	%r36, %r4, %r3, %p1;
	selp.b32 	%r37, %r36, %r3, %p9;
	mov.b32 	%r38, 0;
	mov.b64 	%fd98, {%r38, %r37};
$L__BB0_8:
	setp.eq.f32 	%p18, %f25, 0f3F800000;
	selp.f64 	%fd7, 0d3FF0000000000000, %fd98, %p18;
	cvt.f64.f32 	%fd8, %f23;
	{
	.reg .b32 %temp; 
	mov.b64 	{%temp, %r10}, %fd8;
	}
	abs.f64 	%fd9, %fd8;
	{ // callseq 1, 0
	.param .b64 param0;
	st.param.f64 	[param0], %fd9;
	.param .b64 retval0;
	call.uni (retval0), 
	__internal_accurate_pow, 
	(
	param0
	);
	ld.param.f64 	%fd48, [retval0];
	} // callseq 1
	setp.lt.s32 	%p19, %r10, 0;
	neg.f64 	%fd50, %fd48;
	selp.f64 	%fd51, %fd50, %fd48, %p7;
	selp.f64 	%fd52, %fd51, %fd48, %p19;
	setp.eq.f32 	%p20, %f23, 0f00000000;
	selp.b32 	%r39, %r10, 0, %p7;
	or.b32  	%r40, %r39, 2146435072;
	selp.b32 	%r41, %r40, %r39, %p6;
	mov.b32 	%r42, 0;
	mov.b64 	%fd53, {%r42, %r41};
	selp.f64 	%fd99, %fd53, %fd52, %p20;
	add.f64 	%fd54, %fd8, 0d4000000000000000;
	{
	.reg .b32 %temp; 
	mov.b64 	{%temp, %r43}, %fd54;
	}
	and.b32  	%r44, %r43, 2146435072;
	setp.ne.s32 	%p21, %r44, 2146435072;
	@%p21 bra 	$L__BB0_13;
	setp.num.f32 	%p22, %f23, %f23;
	@%p22 bra 	$L__BB0_11;
	mov.f64 	%fd55, 0d4000000000000000;
	add.rn.f64 	%fd99, %fd8, %fd55;
	bra.uni 	$L__BB0_13;
$L__BB0_11:
	setp.neu.f64 	%p23, %fd9, 0d7FF0000000000000;
	@%p23 bra 	$L__BB0_13;
	selp.b32 	%r45, %r4, %r3, %p1;
	selp.b32 	%r46, %r45, %r3, %p19;
	mov.b32 	%r47, 0;
	mov.b64 	%fd99, {%r47, %r46};
$L__BB0_13:
	setp.lt.s32 	%p25, %r1, 0;
	setp.eq.s32 	%p26, %r2, 1062207488;
	setp.eq.f32 	%p28, %f23, 0f3F800000;
	selp.f64 	%fd56, 0d3FF0000000000000, %fd99, %p28;
	sub.f64 	%fd57, %fd7, %fd56;
	cvt.rn.f32.f64 	%f26, %fd57;
	cvt.f64.f32 	%fd14, %f24;
	{
	.reg .b32 %temp; 
	mov.b64 	{%temp, %r11}, %fd14;
	}
	abs.f64 	%fd15, %fd14;
	{ // callseq 2, 0
	.param .b64 param0;
	st.param.f64 	[param0], %fd15;
	.param .b64 retval0;
	call.uni (retval0), 
	__internal_accurate_pow, 
	(
	param0
	);
	ld.param.f64 	%fd58, [retval0];
	} // callseq 2
	setp.lt.s32 	%p29, %r11, 0;
	neg.f64 	%fd60, %fd58;
	selp.f64 	%fd61, %fd60, %fd58, %p26;
	selp.f64 	%fd62, %fd61, %fd58, %p29;
	setp.eq.f32 	%p30, %f24, 0f00000000;
	selp.b32 	%r48, %r11, 0, %p26;
	or.b32  	%r49, %r48, 2146435072;
	selp.b32 	%r50, %r49, %r48, %p25;
	mov.b32 	%r51, 0;
	mov.b64 	%fd63, {%r51, %r50};
	selp.f64 	%fd100, %fd63, %fd62, %p30;
	add.f64 	%fd64, %fd14, 0d4000000000000000;
	{
	.reg .b32 %temp; 
	mov.b64 	{%temp, %r52}, %fd64;
	}
	and.b32  	%r53, %r52, 2146435072;
	setp.ne.s32 	%p31, %r53, 2146435072;
	@%p31 bra 	$L__BB0_18;
	setp.num.f32 	%p32, %f24, %f24;
	@%p32 bra 	$L__BB0_16;
	mov.f64 	%fd65, 0d4000000000000000;
	add.rn.f64 	%fd100, %fd14, %fd65;
	bra.uni 	$L__BB0_18;
$L__BB0_16:
	setp.neu.f64 	%p33, %fd15, 0d7FF0000000000000;
	@%p33 bra 	$L__BB0_18;
	selp.b32 	%r54, %r4, %r3, %p1;
	selp.b32 	%r55, %r54, %r3, %p29;
	mov.b32 	%r56, 0;
	mov.b64 	%fd100, {%r56, %r55};
$L__BB0_18:
	setp.eq.f32 	%p35, %f24, 0f3F800000;
	selp.f64 	%fd66, 0d3FF0000000000000, %fd100, %p35;
	mul.f32 	%f109, %f26, 0fC0800000;
	cvt.f64.f32 	%fd67, %f109;
	add.f64 	%fd68, %fd66, %fd67;
	cvt.rn.f32.f64 	%f27, %fd68;
	setp.leu.f32 	%p36, %f27, 0f00000000;
	mov.f32 	%f289, 0f4CBEBC20;
	@%p36 bra 	$L__BB0_21;
	sqrt.rn.f32 	%f111, %f27;
	sub.f32 	%f112, %f111, %f24;
	mul.f32 	%f28, %f112, 0f3F000000;
	neg.f32 	%f113, %f24;
	sub.f32 	%f114, %f113, %f111;
	mul.f32 	%f115, %f114, 0f3F000000;
	setp.leu.f32 	%p37, %f28, 0f00000000;
	setp.leu.f32 	%p38, %f115, 0f00000000;
	or.pred  	%p39, %p37, %p38;
	@%p39 bra 	$L__BB0_21;
	setp.lt.f32 	%p40, %f28, %f115;
	selp.f32 	%f289, %f28, %f115, %p40;
$L__BB0_21:
	setp.lt.f32 	%p41, %f289, %f291;
	cvt.rn.f32.u32 	%f116, %r101;
	selp.f32 	%f290, %f116, %f290, %p41;
	selp.f32 	%f291, %f289, %f291, %p41;
	add.s32 	%r101, %r101, 1;
	add.s32 	%r100, %r100, 1;
	setp.ne.s32 	%p42, %r100, 0;
	add.s64 	%rd49, %rd49, 4;
	add.s64 	%rd48, %rd48, 12;
	@%p42 bra 	$L__BB0_3;
$L__BB0_22:
	cvt.rzi.s32.f32 	%r14, %f290;
	setp.gt.s32 	%p43, %r14, %r21;
	@%p43 bra 	$L__BB0_54;
	fma.rn.f32 	%f36, %f282, %f291, %f279;
	fma.rn.f32 	%f37, %f281, %f291, %f278;
	fma.rn.f32 	%f38, %f280, %f291, %f277;
	mul.wide.s32 	%rd30, %r14, 12;
	add.s64 	%rd31, %rd5, %rd30;
	ld.global.f32 	%f118, [%rd31];
	sub.f32 	%f119, %f36, %f118;
	ld.global.f32 	%f120, [%rd31+4];
	sub.f32 	%f121, %f37, %f120;
	ld.global.f32 	%f122, [%rd31+8];
	sub.f32 	%f123, %f38, %f122;
	mul.f32 	%f124, %f121, %f121;
	fma.rn.f32 	%f125, %f119, %f119, %f124;
	fma.rn.f32 	%f126, %f123, %f123, %f125;
	sqrt.rn.f32 	%f127, %f126;
	div.rn.f32 	%f39, %f119, %f127;
	div.rn.f32 	%f40, %f121, %f127;
	div.rn.f32 	%f41, %f123, %f127;
	fma.rn.f32 	%f279, %f39, 0f3727C5AC, %f36;
	fma.rn.f32 	%f278, %f40, 0f3727C5AC, %f37;
	fma.rn.f32 	%f277, %f41, 0f3727C5AC, %f38;
	sub.f32 	%f128, %f4, %f279;
	sub.f32 	%f129, %f5, %f278;
	sub.f32 	%f130, %f6, %f277;
	mul.f32 	%f131, %f129, %f129;
	fma.rn.f32 	%f132, %f128, %f128, %f131;
	fma.rn.f32 	%f133, %f130, %f130, %f132;
	sqrt.rn.f32 	%f134, %f133;
	div.rn.f32 	%f45, %f128, %f134;
	div.rn.f32 	%f46, %f129, %f134;
	div.rn.f32 	%f47, %f130, %f134;
	mov.f32 	%f294, 0f4CBEBC20;
	@%p5 bra 	$L__BB0_44;
	mov.f32 	%f294, 0f4CBEBC20;
	mov.b32 	%r102, 0;
$L__BB0_25:
	setp.lt.s32 	%p45, %r1, 0;
	setp.eq.s32 	%p46, %r2, 1062207488;
	mul.wide.u32 	%rd32, %r102, 12;
	add.s64 	%rd33, %rd5, %rd32;
	ld.global.f32 	%f136, [%rd33];
	ld.global.f32 	%f137, [%rd33+4];
	ld.global.f32 	%f138, [%rd33+8];
	mul.wide.u32 	%rd34, %r102, 4;
	add.s64 	%rd35, %rd1, %rd34;
	ld.global.f32 	%f49, [%rd35];
	sub.f32 	%f139, %f279, %f136;
	sub.f32 	%f140, %f278, %f137;
	sub.f32 	%f141, %f277, %f138;
	mul.f32 	%f142, %f46, %f140;
	fma.rn.f32 	%f143, %f45, %f139, %f142;
	fma.rn.f32 	%f144, %f47, %f141, %f143;
	add.f32 	%f50, %f144, %f144;
	mul.f32 	%f145, %f140, %f140;
	fma.rn.f32 	%f146, %f139, %f139, %f145;
	fma.rn.f32 	%f147, %f141, %f141, %f146;
	sqrt.rn.f32 	%f51, %f147;
	cvt.f64.f32 	%fd20, %f51;
	{
	.reg .b32 %temp; 
	mov.b64 	{%temp, %r16}, %fd20;
	}
	abs.f64 	%fd21, %fd20;
	{ // callseq 3, 0
	.param .b64 param0;
	st.param.f64 	[param0], %fd21;
	.param .b64 retval0;
	call.uni (retval0), 
	__internal_accurate_pow, 
	(
	param0
	);
	ld.param.f64 	%fd69, [retval0];
	} // callseq 3
	setp.lt.s32 	%p48, %r16, 0;
	neg.f64 	%fd71, %fd69;
	selp.f64 	%fd72, %fd71, %fd69, %p46;
	selp.f64 	%fd73, %fd72, %fd69, %p48;
	setp.eq.f32 	%p49, %f51, 0f00000000;
	selp.b32 	%r58, %r16, 0, %p46;
	or.b32  	%r59, %r58, 2146435072;
	selp.b32 	%r60, %r59, %r58, %p45;
	mov.b32 	%r61, 0;
	mov.b64 	%fd74, {%r61, %r60};
	selp.f64 	%fd101, %fd74, %fd73, %p49;
	add.f64 	%fd75, %fd20, 0d4000000000000000;
	{
	.reg .b32 %temp; 
	mov.b64 	{%temp, %r62}, %fd75;
	}
	and.b32  	%r63, %r62, 2146435072;
	setp.ne.s32 	%p50, %r63, 2146435072;
	@%p50 bra 	$L__BB0_30;
	setp.num.f32 	%p51, %f51, %f51;
	@%p51 bra 	$L__BB0_28;
	mov.f64 	%fd76, 0d4000000000000000;
	add.rn.f64 	%fd101, %fd20, %fd76;
	bra.uni 	$L__BB0_30;
$L__BB0_28:
	setp.neu.f64 	%p52, %fd21, 0d7FF0000000000000;
	@%p52 bra 	$L__BB0_30;
	selp.b32 	%r64, %r4, %r3, %p1;
	selp.b32 	%r65, %r64, %r3, %p48;
	mov.b32 	%r66, 0;
	mov.b64 	%fd101, {%r66, %r65};
$L__BB0_30:
	setp.eq.f32 	%p57, %f51, 0f3F800000;
	selp.f64 	%fd26, 0d3FF0000000000000, %fd101, %p57;
	cvt.f64.f32 	%fd27, %f49;
	{
	.reg .b32 %temp; 
	mov.b64 	{%temp, %r17}, %fd27;
	}
	abs.f64 	%fd28, %fd27;
	{ // callseq 4, 0
	.param .b64 param0;
	st.param.f64 	[param0], %fd28;
	.param .b64 retval0;
	call.uni (retval0), 
	__internal_accurate_pow, 
	(
	param0
	);
	ld.param.f64 	%fd77, [retval0];
	} // callseq 4
	setp.lt.s32 	%p58, %r17, 0;
	neg.f64 	%fd79, %fd77;
	selp.f64 	%fd80, %fd79, %fd77, %p46;
	selp.f64 	%fd81, %fd80, %fd77, %p58;
	setp.eq.f32 	%p59, %f49, 0f00000000;
	selp.b32 	%r67, %r17, 0, %p46;
	or.b32  	%r68, %r67, 2146435072;
	selp.b32 	%r69, %r68, %r67, %p45;
	mov.b32 	%r70, 0;
	mov.b64 	%fd82, {%r70, %r69};
	selp.f64 	%fd102, %fd82, %fd81, %p59;
	add.f64 	%fd83, %fd27, 0d4000000000000000;
	{
	.reg .b32 %temp; 
	mov.b64 	{%temp, %r71}, %fd83;
	}
	and.b32  	%r72, %r71, 2146435072;
	setp.ne.s32 	%p60, %r72, 2146435072;
	@%p60 bra 	$L__BB0_35;
	setp.num.f32 	%p61, %f49, %f49;
	@%p61 bra 	$L__BB0_33;
	mov.f64 	%fd84, 0d4000000000000000;
	add.rn.f64 	%fd102, %fd27, %fd84;
	bra.uni 	$L__BB0_35;
$L__BB0_33:
	setp.neu.f64 	%p62, %fd28, 0d7FF0000000000000;
	@%p62 bra 	$L__BB0_35;
	selp.b32 	%r73, %r4, %r3, %p1;
	selp.b32 	%r74, %r73, %r3, %p58;
	mov.b32 	%r75, 0;
	mov.b64 	%fd102, {%r75, %r74};
$L__BB0_35:
	setp.eq.f32 	%p67, %f49, 0f3F800000;
	selp.f64 	%fd85, 0d3FF0000000000000, %fd102, %p67;
	sub.f64 	%fd86, %fd26, %fd85;
	cvt.rn.f32.f64 	%f52, %fd86;
	cvt.f64.f32 	%fd33, %f50;
	{
	.reg .b32 %temp; 
	mov.b64 	{%temp, %r18}, %fd33;
	}
	abs.f64 	%fd34, %fd33;
	{ // callseq 5, 0
	.param .b64 param0;
	st.param.f64 	[param0], %fd34;
	.param .b64 retval0;
	call.uni (retval0), 
	__internal_accurate_pow, 
	(
	param0
	);
	ld.param.f64 	%fd87, [retval0];
	} // callseq 5
	setp.lt.s32 	%p68, %r18, 0;
	neg.f64 	%fd89, %fd87;
	selp.f64 	%fd90, %fd89, %fd87, %p46;
	selp.f64 	%fd91, %fd90, %fd87, %p68;
	setp.eq.f32 	%p69, %f50, 0f00000000;
	selp.b32 	%r76, %r18, 0, %p46;
	or.b32  	%r77, %r76, 2146435072;
	selp.b32 	%r78, %r77, %r76, %p45;
	mov.b32 	%r79, 0;
	mov.b64 	%fd92, {%r79, %r78};
	selp.f64 	%fd103, %fd92, %fd91, %p69;
	add.f64 	%fd93, %fd33, 0d4000000000000000;
	{
	.reg .b32 %temp; 
	mov.b64 	{%temp, %r80}, %fd93;
	}
	and.b32  	%r81, %r80, 2146435072;
	setp.ne.s32 	%p70, %r81, 2146435072;
	@%p70 bra 	$L__BB0_40;
	setp.num.f32 	%p71, %f50, %f50;
	@%p71 bra 	$L__BB0_38;
	mov.f64 	%fd94, 0d4000000000000000;
	add.rn.f64 	%fd103, %fd33, %fd94;
	bra.uni 	$L__BB0_40;
$L__BB0_38:
	setp.neu.f64 	%p72, %fd34, 0d7FF0000000000000;
	@%p72 bra 	$L__BB0_40;
	selp.b32 	%r82, %r4, %r3, %p1;
	selp.b32 	%r83, %r82, %r3, %p68;
	mov.b32 	%r84, 0;
	mov.b64 	%fd103, {%r84, %r83};
$L__BB0_40:
	setp.eq.f32 	%p74, %f50, 0f3F800000;
	selp.f64 	%fd95, 0d3FF0000000000000, %fd103, %p74;
	mul.f32 	%f149, %f52, 0fC0800000;
	cvt.f64.f32 	%fd96, %f149;
	add.f64 	%fd97, %fd95, %fd96;
	cvt.rn.f32.f64 	%f53, %fd97;
	setp.leu.f32 	%p75, %f53, 0f00000000;
	mov.f32 	%f293, 0f4CBEBC20;
	@%p75 bra 	$L__BB0_43;
	sqrt.rn.f32 	%f151, %f53;
	sub.f32 	%f152, %f151, %f50;
	mul.f32 	%f54, %f152, 0f3F000000;
	neg.f32 	%f153, %f50;
	sub.f32 	%f154, %f153, %f151;
	mul.f32 	%f155, %f154, 0f3F000000;
	setp.leu.f32 	%p76, %f54, 0f00000000;
	setp.leu.f32 	%p77, %f155, 0f00000000;
	or.pred  	%p78, %p76, %p77;
	@%p78 bra 	$L__BB0_43;
	setp.lt.f32 	%p79, %f54, %f155;
	selp.f32 	%f293, %f54, %f155, %p79;
$L__BB0_43:
	setp.lt.f32 	%p80, %f293, %f294;
	selp.f32 	%f294, %f293, %f294, %p80;
	add.s32 	%r102, %r102, 1;
	setp.ne.s32 	%p81, %r102, %r21;
	@%p81 bra 	$L__BB0_25;
$L__BB0_44:
	sub.f32 	%f156, %f4, %f36;
	sub.f32 	%f157, %f5, %f37;
	sub.f32 	%f158, %f6, %f38;
	mul.f32 	%f159, %f157, %f157;
	fma.rn.f32 	%f160, %f156, %f156, %f159;
	fma.rn.f32 	%f161, %f158, %f158, %f160;
	sqrt.rn.f32 	%f162, %f161;
	setp.lt.f32 	%p82, %f294, %f162;
	mov.f32 	%f295, 0f3F800000;
	@%p82 bra 	$L__BB0_54;
	ld.param.u64 	%rd47, [_Z9rt_kernelP6float3PfS1_S1_S0_S0_S0_S0_S0_S0_P6float2i_param_6];
	ld.param.u64 	%rd46, [_Z9rt_kernelP6float3PfS1_S1_S0_S0_S0_S0_S0_S0_P6float2i_param_2];
	mul.wide.s32 	%rd36, %r14, 12;
	add.s64 	%rd37, %rd4, %rd36;
	ld.global.f32 	%f164, [%rd37];
	ld.global.f32 	%f165, [%rd37+4];
	ld.global.f32 	%f166, [%rd37+8];
	add.f32 	%f167, %f164, 0f00000000;
	add.f32 	%f168, %f165, 0f00000000;
	add.f32 	%f169, %f166, 0f00000000;
	mul.f32 	%f170, %f40, %f46;
	fma.rn.f32 	%f171, %f39, %f45, %f170;
	fma.rn.f32 	%f172, %f41, %f47, %f171;
	cvta.to.global.u64 	%rd38, %rd47;
	add.s64 	%rd39, %rd38, %rd36;
	ld.global.f32 	%f173, [%rd39];
	ld.global.f32 	%f174, [%rd39+4];
	ld.global.f32 	%f175, [%rd39+8];
	fma.rn.f32 	%f60, %f172, %f173, %f167;
	fma.rn.f32 	%f61, %f172, %f174, %f168;
	fma.rn.f32 	%f62, %f172, %f175, %f169;
	sub.f32 	%f176, %f1, %f36;
	sub.f32 	%f177, %f2, %f37;
	sub.f32 	%f178, %f3, %f38;
	mul.f32 	%f179, %f177, %f177;
	fma.rn.f32 	%f180, %f176, %f176, %f179;
	fma.rn.f32 	%f181, %f178, %f178, %f180;
	sqrt.rn.f32 	%f182, %f181;
	div.rn.f32 	%f183, %f176, %f182;
	div.rn.f32 	%f184, %f177, %f182;
	div.rn.f32 	%f185, %f178, %f182;
	add.f32 	%f186, %f45, %f183;
	add.f32 	%f187, %f46, %f184;
	add.f32 	%f188, %f47, %f185;
	mul.f32 	%f189, %f187, %f187;
	fma.rn.f32 	%f190, %f186, %f186, %f189;
	fma.rn.f32 	%f191, %f188, %f188, %f190;
	sqrt.rn.f32 	%f192, %f191;
	div.rn.f32 	%f193, %f186, %f192;
	div.rn.f32 	%f194, %f187, %f192;
	div.rn.f32 	%f195, %f188, %f192;
	add.s64 	%rd40, %rd3, %rd36;
	ld.global.f32 	%f63, [%rd40];
	ld.global.f32 	%f64, [%rd40+4];
	ld.global.f32 	%f65, [%rd40+8];
	mul.f32 	%f196, %f40, %f194;
	fma.rn.f32 	%f197, %f39, %f193, %f196;
	fma.rn.f32 	%f66, %f41, %f195, %f197;
	cvta.to.global.u64 	%rd41, %rd46;
	mul.wide.s32 	%rd42, %r14, 4;
	add.s64 	%rd43, %rd41, %rd42;
	ld.global.f32 	%f198, [%rd43];
	mul.f32 	%f199, %f198, 0f3E800000;
	mul.f32 	%f200, %f199, 0f3F000000;
	cvt.rzi.f32.f32 	%f201, %f200;
	add.f32 	%f202, %f201, %f201;
	sub.f32 	%f203, %f199, %f202;
	abs.f32 	%f68, %f203;
	abs.f32 	%f69, %f66;
	setp.lt.f32 	%p83, %f69, 0f00800000;
	mul.f32 	%f204, %f69, 0f4B800000;
	selp.f32 	%f205, %f204, %f69, %p83;
	selp.f32 	%f206, 0fC1C00000, 0f00000000, %p83;
	mov.b32 	%r85, %f205;
	add.s32 	%r86, %r85, -1060439283;
	and.b32  	%r87, %r86, -8388608;
	sub.s32 	%r88, %r85, %r87;
	mov.b32 	%f207, %r88;
	cvt.rn.f32.s32 	%f208, %r87;
	fma.rn.f32 	%f209, %f208, 0f34000000, %f206;
	add.f32 	%f210, %f207, 0fBF800000;
	add.f32 	%f211, %f207, 0f3F800000;
	rcp.approx.ftz.f32 	%f212, %f211;
	add.f32 	%f213, %f210, %f210;
	mul.f32 	%f214, %f213, %f212;
	mul.f32 	%f215, %f214, %f214;
	sub.f32 	%f216, %f210, %f214;
	add.f32 	%f217, %f216, %f216;
	neg.f32 	%f218, %f214;
	fma.rn.f32 	%f219, %f218, %f210, %f217;
	mul.rn.f32 	%f220, %f212, %f219;
	fma.rn.f32 	%f221, %f215, 0f3A2C32E4, 0f3B52E7DB;
	fma.rn.f32 	%f222, %f221, %f215, 0f3C93BB73;
	fma.rn.f32 	%f223, %f222, %f215, 0f3DF6384F;
	mul.rn.f32 	%f224, %f223, %f215;
	fma.rn.f32 	%f225, %f214, 0f3FB8AA3B, %f209;
	sub.f32 	%f226, %f209, %f225;
	fma.rn.f32 	%f227, %f214, 0f3FB8AA3B, %f226;
	fma.rn.f32 	%f228, %f220, 0f3FB8AA3B, %f227;
	fma.rn.f32 	%f229, %f214, 0f32A55E34, %f228;
	mul.f32 	%f230, %f224, 0f40400000;
	fma.rn.f32 	%f231, %f230, %f220, %f229;
	fma.rn.f32 	%f232, %f224, %f214, %f231;
	add.rn.f32 	%f233, %f225, %f232;
	neg.f32 	%f234, %f225;
	add.rn.f32 	%f235, %f233, %f234;
	neg.f32 	%f236, %f235;
	add.rn.f32 	%f237, %f232, %f236;
	mul.rn.f32 	%f238, %f233, %f199;
	neg.f32 	%f239, %f238;
	fma.rn.f32 	%f240, %f233, %f199, %f239;
	fma.rn.f32 	%f241, %f237, %f199, %f240;
	cvt.rni.f32.f32 	%f242, %f238;
	sub.f32 	%f243, %f238, %f242;
	add.f32 	%f244, %f243, %f241;
	fma.rn.f32 	%f245, %f244, 0f391FCB8E, 0f3AAF85ED;
	fma.rn.f32 	%f246, %f245, %f244, 0f3C1D9856;
	fma.rn.f32 	%f247, %f246, %f244, 0f3D6357BB;
	fma.rn.f32 	%f248, %f247, %f244, 0f3E75FDEC;
	fma.rn.f32 	%f249, %f248, %f244, 0f3F317218;
	fma.rn.f32 	%f250, %f249, %f244, 0f3F800000;
	cvt.rzi.s32.f32 	%r89, %f242;
	setp.gt.f32 	%p84, %f242, 0f00000000;
	selp.b32 	%r90, 0, -2097152000, %p84;
	add.s32 	%r91, %r90, 2130706432;
	mov.b32 	%f251, %r91;
	mul.f32 	%f252, %f250, %f251;
	shl.b32 	%r92, %r89, 23;
	sub.s32 	%r93, %r92, %r90;
	mov.b32 	%f253, %r93;
	mul.f32 	%f254, %f252, %f253;
	abs.f32 	%f255, %f238;
	setp.gt.f32 	%p85, %f255, 0f43180000;
	setp.lt.f32 	%p86, %f238, 0f00000000;
	selp.f32 	%f256, 0f00000000, 0f7F800000, %p86;
	selp.f32 	%f70, %f256, %f254, %p85;
	setp.eq.f32 	%p87, %f66, 0f3F800000;
	setp.eq.f32 	%p88, %f199, 0f00000000;
	or.pred  	%p89, %p87, %p88;
	@%p89 bra 	$L__BB0_53;
	setp.num.f32 	%p90, %f69, %f69;
	abs.f32 	%f257, %f199;
	setp.num.f32 	%p91, %f257, %f257;
	and.pred  	%p92, %p90, %p91;
	@%p92 bra 	$L__BB0_48;
	add.rn.f32 	%f295, %f66, %f199;
	bra.uni 	$L__BB0_53;
$L__BB0_48:
	setp.neu.f32 	%p93, %f66, 0f00000000;
	setp.neu.f32 	%p94, %f69, 0f7F800000;
	and.pred  	%p95, %p93, %p94;
	@%p95 bra 	$L__BB0_50;
	setp.neu.f32 	%p102, %f68, 0f3F800000;
	add.f32 	%f262, %f66, %f66;
	mov.b32 	%r94, %f262;
	setp.lt.f32 	%p103, %f199, 0f00000000;
	xor.b32  	%r95, %r94, 2139095040;
	selp.b32 	%r96, %r95, %r94, %p103;
	and.b32  	%r97, %r96, 2147483647;
	selp.b32 	%r98, %r97, %r96, %p102;
	mov.b32 	%f295, %r98;
	bra.uni 	$L__BB0_53;
$L__BB0_50:
	setp.eq.f32 	%p96, %f66, 0fBF800000;
	setp.eq.f32 	%p97, %f257, 0f7F800000;
	and.pred  	%p98, %p96, %p97;
	@%p98 bra 	$L__BB0_53;
	setp.geu.f32 	%p99, %f66, 0f00000000;
	mov.f32 	%f295, %f70;
	@%p99 bra 	$L__BB0_53;
	setp.neu.f32 	%p100, %f68, 0f3F800000;
	neg.f32 	%f259, %f70;
	selp.f32 	%f260, %f70, %f259, %p100;
	cvt.rmi.f32.f32 	%f261, %f199;
	setp.neu.f32 	%p101, %f199, %f261;
	selp.f32 	%f295, 0f7FFFFFFF, %f260, %p101;
$L__BB0_53:
	fma.rn.f32 	%f263, %f63, %f295, %f60;
	fma.rn.f32 	%f264, %f64, %f295, %f61;
	fma.rn.f32 	%f265, %f65, %f295, %f62;
	fma.rn.f32 	%f285, %f286, %f263, %f285;
	fma.rn.f32 	%f284, %f286, %f264, %f284;
	fma.rn.f32 	%f283, %f286, %f265, %f283;
	mul.wide.s32 	%rd44, %r14, 4;
	add.s64 	%rd45, %rd2, %rd44;
	ld.global.f32 	%f266, [%rd45];
	mul.f32 	%f286, %f286, %f266;
	mul.f32 	%f267, %f281, %f40;
	fma.rn.f32 	%f268, %f282, %f39, %f267;
	fma.rn.f32 	%f269, %f280, %f41, %f268;
	add.f32 	%f270, %f269, %f269;
	mul.f32 	%f271, %f39, %f270;
	mul.f32 	%f272, %f40, %f270;
	mul.f32 	%f273, %f41, %f270;
	sub.f32 	%f282, %f282, %f271;
	sub.f32 	%f281, %f281, %f272;
	sub.f32 	%f280, %f280, %f273;
	st.global.f32 	[%rd6], %f285;
	st.global.f32 	[%rd6+4], %f284;
	st.global.f32 	[%rd6+8], %f283;
	add.s32 	%r99, %r99, 1;
	setp.ne.s32 	%p104, %r99, 3;
	@%p104 bra 	$L__BB0_1;
$L__BB0_54:
	ret;

}
.func  (.param .b64 func_retval0) __internal_accurate_pow(
	.param .b64 __internal_accurate_pow_param_0
)
{
	.reg .pred 	%p<8>;
	.reg .b32 	%r<49>;
	.reg .b32 	%f<3>;
	.reg .b64 	%fd<109>;

	ld.param.f64 	%fd10, [__internal_accurate_pow_param_0];
	{
	.reg .b32 %temp; 
	mov.b64 	{%temp, %r46}, %fd10;
	}
	{
	.reg .b32 %temp; 
	mov.b64 	{%r45, %temp}, %fd10;
	}
	shr.u32 	%r47, %r46, 20;
	setp.gt.u32 	%p1, %r46, 1048575;
	@%p1 bra 	$L__BB1_2;
	mul.f64 	%fd11, %fd10, 0d4350000000000000;
	{
	.reg .b32 %temp; 
	mov.b64 	{%temp, %r46}, %fd11;
	}
	{
	.reg .b32 %temp; 
	mov.b64 	{%r45, %temp}, %fd11;
	}
	shr.u32 	%r16, %r46, 20;
	add.s32 	%r47, %r16, -54;
$L__BB1_2:
	add.s32 	%r48, %r47, -1023;
	and.b32  	%r17, %r46, -2146435073;
	or.b32  	%r18, %r17, 1072693248;
	mov.b64 	%fd107, {%r45, %r18};
	setp.lt.u32 	%p2, %r18, 1073127583;
	@%p2 bra 	$L__BB1_4;
	{
	.reg .b32 %temp; 
	mov.b64 	{%r19, %temp}, %fd107;
	}
	{
	.reg .b32 %temp; 
	mov.b64 	{%temp, %r20}, %fd107;
	}
	add.s32 	%r21, %r20, -1048576;
	mov.b64 	%fd107, {%r19, %r21};
	add.s32 	%r48, %r47, -1022;
$L__BB1_4:
	add.f64 	%fd12, %fd107, 0dBFF0000000000000;
	add.f64 	%fd13, %fd107, 0d3FF0000000000000;
	rcp.approx.ftz.f64 	%fd14, %fd13;
	neg.f64 	%fd15, %fd13;
	fma.rn.f64 	%fd16, %fd15, %fd14, 0d3FF0000000000000;
	fma.rn.f64 	%fd17, %fd16, %fd16, %fd16;
	fma.rn.f64 	%fd18, %fd17, %fd14, %fd14;
	mul.f64 	%fd19, %fd12, %fd18;
	fma.rn.f64 	%fd20, %fd12, %fd18, %fd19;
	mul.f64 	%fd21, %fd20, %fd20;
	fma.rn.f64 	%fd22, %fd21, 0d3EB0F5FF7D2CAFE2, 0d3ED0F5D241AD3B5A;
	fma.rn.f64 	%fd23, %fd22, %fd21, 0d3EF3B20A75488A3F;
	fma.rn.f64 	%fd24, %fd23, %fd21, 0d3F1745CDE4FAECD5;
	fma.rn.f64 	%fd25, %fd24, %fd21, 0d3F3C71C7258A578B;
	fma.rn.f64 	%fd26, %fd25, %fd21, 0d3F6249249242B910;
	fma.rn.f64 	%fd27, %fd26, %fd21, 0d3F89999999999DFB;
	sub.f64 	%fd28, %fd12, %fd20;
	add.f64 	%fd29, %fd28, %fd28;
	neg.f64 	%fd30, %fd20;
	fma.rn.f64 	%fd31, %fd30, %fd12, %fd29;
	mul.f64 	%fd32, %fd18, %fd31;
	fma.rn.f64 	%fd33, %fd21, %fd27, 0d3FB5555555555555;
	mov.f64 	%fd34, 0d3FB5555555555555;
	sub.f64 	%fd35, %fd34, %fd33;
	fma.rn.f64 	%fd36, %fd21, %fd27, %fd35;
	add.f64 	%fd37, %fd36, 0dBC46A4CB00B9E7B0;
	add.f64 	%fd38, %fd33, %fd37;
	sub.f64 	%fd39, %fd33, %fd38;
	add.f64 	%fd40, %fd37, %fd39;
	mul.rn.f64 	%fd41, %fd20, %fd20;
	neg.f64 	%fd42, %fd41;
	fma.rn.f64 	%fd43, %fd20, %fd20, %fd42;
	{
	.reg .b32 %temp; 
	mov.b64 	{%r22, %temp}, %fd32;
	}
	{
	.reg .b32 %temp; 
	mov.b64 	{%temp, %r23}, %fd32;
	}
	add.s32 	%r24, %r23, 1048576;
	mov.b64 	%fd44, {%r22, %r24};
	fma.rn.f64 	%fd45, %fd20, %fd44, %fd43;
	mul.rn.f64 	%fd46, %fd41, %fd20;
	neg.f64 	%fd47, %fd46;
	fma.rn.f64 	%fd48, %fd41, %fd20, %fd47;
	fma.rn.f64 	%fd49, %fd41, %fd32, %fd48;
	fma.rn.f64 	%fd50, %fd45, %fd20, %fd49;
	mul.rn.f64 	%fd51, %fd38, %fd46;
	neg.f64 	%fd52, %fd51;
	fma.rn.f64 	%fd53, %fd38, %fd46, %fd52;
	fma.rn.f64 	%fd54, %fd38, %fd50, %fd53;
	fma.rn.f64 	%fd55, %fd40, %fd46, %fd54;
	add.f64 	%fd56, %fd51, %fd55;
	sub.f64 	%fd57, %fd51, %fd56;
	add.f64 	%fd58, %fd55, %fd57;
	add.f64 	%fd59, %fd20, %fd56;
	sub.f64 	%fd60, %fd20, %fd59;
	add.f64 	%fd61, %fd56, %fd60;
	add.f64 	%fd62, %fd58, %fd61;
	add.f64 	%fd63, %fd32, %fd62;
	add.f64 	%fd64, %fd59, %fd63;
	sub.f64 	%fd65, %fd59, %fd64;
	add.f64 	%fd66, %fd63, %fd65;
	xor.b32  	%r25, %r48, -2147483648;
	mov.b32 	%r26, 1127219200;
	mov.b64 	%fd67, {%r25, %r26};
	mov.b32 	%r27, -2147483648;
	mov.b64 	%fd68, {%r27, %r26};
	sub.f64 	%fd69, %fd67, %fd68;
	fma.rn.f64 	%fd70, %fd69, 0d3FE62E42FEFA39EF, %fd64;
	fma.rn.f64 	%fd71, %fd69, 0dBFE62E42FEFA39EF, %fd70;
	sub.f64 	%fd72, %fd71, %fd64;
	sub.f64 	%fd73, %fd66, %fd72;
	fma.rn.f64 	%fd74, %fd69, 0d3C7ABC9E3B39803F, %fd73;
	add.f64 	%fd75, %fd70, %fd74;
	sub.f64 	%fd76, %fd70, %fd75;
	add.f64 	%fd77, %fd74, %fd76;
	mov.f64 	%fd78, 0d4000000000000000;
	{
	.reg .b32 %temp; 
	mov.b64 	{%temp, %r28}, %fd78;
	}
	{
	.reg .b32 %temp; 
	mov.b64 	{%r29, %temp}, %fd78;
	}
	shl.b32 	%r30, %r28, 1;
	setp.gt.u32 	%p3, %r30, -33554433;
	and.b32  	%r31, %r28, -15728641;
	selp.b32 	%r32, %r31, %r28, %p3;
	mov.b64 	%fd79, {%r29, %r32};
	mul.rn.f64 	%fd80, %fd75, %fd79;
	neg.f64 	%fd81, %fd80;
	fma.rn.f64 	%fd82, %fd75, %fd79, %fd81;
	fma.rn.f64 	%fd83, %fd77, %fd79, %fd82;
	add.f64 	%fd4, %fd80, %fd83;
	sub.f64 	%fd84, %fd80, %fd4;
	add.f64 	%fd5, %fd83, %fd84;
	fma.rn.f64 	%fd85, %fd4, 0d3FF71547652B82FE, 0d4338000000000000;
	{
	.reg .b32 %temp; 
	mov.b64 	{%r13, %temp}, %fd85;
	}
	mov.f64 	%fd86, 0dC338000000000000;
	add.rn.f64 	%fd87, %fd85, %fd86;
	fma.rn.f64 	%fd88, %fd87, 0dBFE62E42FEFA39EF, %fd4;
	fma.rn.f64 	%fd89, %fd87, 0dBC7ABC9E3B39803F, %fd88;
	fma.rn.f64 	%fd90, %fd89, 0d3E5ADE1569CE2BDF, 0d3E928AF3FCA213EA;
	fma.rn.f64 	%fd91, %fd90, %fd89, 0d3EC71DEE62401315;
	fma.rn.f64 	%fd92, %fd91, %fd89, 0d3EFA01997C89EB71;
	fma.rn.f64 	%fd93, %fd92, %fd89, 0d3F2A01A014761F65;
	fma.rn.f64 	%fd94, %fd93, %fd89, 0d3F56C16C1852B7AF;
	fma.rn.f64 	%fd95, %fd94, %fd89, 0d3F81111111122322;
	fma.rn.f64 	%fd96, %fd95, %fd89, 0d3FA55555555502A1;
	fma.rn.f64 	%fd97, %fd96, %fd89, 0d3FC5555555555511;
	fma.rn.f64 	%fd98, %fd97, %fd89, 0d3FE000000000000B;
	fma.rn.f64 	%fd99, %fd98, %fd89, 0d3FF0000000000000;
	fma.rn.f64 	%fd100, %fd99, %fd89, 0d3FF0000000000000;
	{
	.reg .b32 %temp; 
	mov.b64 	{%r14, %temp}, %fd100;
	}
	{
	.reg .b32 %temp; 
	mov.b64 	{%temp, %r15}, %fd100;
	}
	shl.b32 	%r33, %r13, 20;
	add.s32 	%r34, %r33, %r15;
	mov.b64 	%fd108, {%r14, %r34};
	{
	.reg .b32 %temp; 
	mov.b64 	{%temp, %r35}, %fd4;
	}
	mov.b32 	%f2, %r35;
	abs.f32 	%f1, %f2;
	setp.lt.f32 	%p4, %f1, 0f4086232B;
	@%p4 bra 	$L__BB1_7;
	setp.lt.f64 	%p5, %fd4, 0d0000000000000000;
	add.f64 	%fd101, %fd4, 0d7FF0000000000000;
	selp.f64 	%fd108, 0d0000000000000000, %fd101, %p5;
	setp.geu.f32 	%p6, %f1, 0f40874800;
	@%p6 bra 	$L__BB1_7;
	shr.u32 	%r36, %r13, 31;
	add.s32 	%r37, %r13, %r36;
	shr.s32 	%r38, %r37, 1;
	shl.b32 	%r39, %r38, 20;
	add.s32 	%r40, %r15, %r39;
	mov.b64 	%fd102, {%r14, %r40};
	sub.s32 	%r41, %r13, %r38;
	shl.b32 	%r42, %r41, 20;
	add.s32 	%r43, %r42, 1072693248;
	mov.b32 	%r44, 0;
	mov.b64 	%fd103, {%r44, %r43};
	mul.f64 	%fd108, %fd103, %fd102;
$L__BB1_7:
	abs.f64 	%fd104, %fd108;
	setp.eq.f64 	%p7, %fd104, 0d7FF0000000000000;
	fma.rn.f64 	%fd105, %fd108, %fd5, %fd108;
	selp.f64 	%fd106, %fd108, %fd105, %p7;
	st.param.f64 	[func_retval0], %fd106;
	ret;

}


// ===== COMPILED SASS (sm_100) =====

	.target	sm_100

	.elftype	@"ET_EXEC"


//--------------------- .note.nv.tkinfo           --------------------------
	.section	.note.nv.tkinfo,"",@"SHT_NOTE"
	.sectionflags	@"SHF_NOTE_NV_TKINFO"
	.tkinfo
        /*0018*/ 	.word	0x00000002
        /*0030*/ 	.string	""
        /*0030*/ 	.string	"ptxas"
        /*0030*/ 	.string	"Cuda compilation tools, release 13.0, V13.0.88"
        /*0030*/ 	.string	"Build cuda_13.0.r13.0/compiler.36424714_0"
        /*0030*/ 	.string	"-arch sm_100 -m 64 "



//--------------------- .note.nv.cuinfo           --------------------------
	.section	.note.nv.cuinfo,"",@"SHT_NOTE"
	.sectionflags	@"SHF_NOTE_NV_CUINFO"
        /*0018*/ 	.short	0x0002
        /*001a*/ 	.short	0x0064
        /*001c*/ 	.short	0x0082
	.zero		2


//--------------------- .nv.info                  --------------------------
	.section	.nv.info,"",@"SHT_CUDA_INFO"
	.align	4


	//----- nvinfo : EIATTR_REGCOUNT
	.align		4
        /*0000*/ 	.byte	0x04, 0x2f
        /*0002*/ 	.short	(.L_1 - .L_0)
	.align		4
.L_0:
        /*0004*/ 	.word	index@(_Z9rt_kernelP6float3PfS1_S1_S0_S0_S0_S0_S0_S0_P6float2i)
        /*0008*/ 	.word	0x0000003b


	//----- nvinfo : EIATTR_FRAME_SIZE
	.align		4
.L_1:
        /*000c*/ 	.byte	0x04, 0x11
        /*000e*/ 	.short	(.L_3 - .L_2)
	.align		4
.L_2:
        /*0010*/ 	.word	index@($_Z9rt_kernelP6float3PfS1_S1_S0_S0_S0_S0_S0_S0_P6float2i$__internal_accurate_pow)
        /*0014*/ 	.word	0x00000000


	//----- nvinfo : EIATTR_FRAME_SIZE
	.align		4
.L_3:
        /*0018*/ 	.byte	0x04, 0x11
        /*001a*/ 	.short	(.L_5 - .L_4)
	.align		4
.L_4:
        /*001c*/ 	.word	index@($__internal_1_$__cuda_sm3x_div_rn_noftz_f32_slowpath)
        /*0020*/ 	.word	0x00000000


	//----- nvinfo : EIATTR_FRAME_SIZE
	.align		4
.L_5:
        /*0024*/ 	.byte	0x04, 0x11
        /*0026*/ 	.short	(.L_7 - .L_6)
	.align		4
.L_6:
        /*0028*/ 	.word	index@($__internal_0_$__cuda_sm20_sqrt_rn_f32_slowpath)
        /*002c*/ 	.word	0x00000000


	//----- nvinfo : EIATTR_FRAME_SIZE
	.align		4
.L_7:
        /*0030*/ 	.byte	0x04, 0x11
        /*0032*/ 	.short	(.L_9 - .L_8)
	.align		4
.L_8:
        /*0034*/ 	.word	index@(_Z9rt_kernelP6float3PfS1_S1_S0_S0_S0_S0_S0_S0_P6float2i)
        /*0038*/ 	.word	0x00000000


	//----- nvinfo : EIATTR_MIN_STACK_SIZE
	.align		4
.L_9:
        /*003c*/ 	.byte	0x04, 0x12
        /*003e*/ 	.short	(.L_11 - .L_10)
	.align		4
.L_10:
        /*0040*/ 	.word	index@(_Z9rt_kernelP6float3PfS1_S1_S0_S0_S0_S0_S0_S0_P6float2i)
        /*0044*/ 	.word	0x00000000
.L_11:


//--------------------- .nv.compat                --------------------------
	.section	.nv.compat,"",@"SHT_CUDA_COMPAT_INFO"
	.align	4
        /*0000*/ 	.byte	0x02, 0x09, 0x00, 0x00, 0x02, 0x02, 0x01, 0x00, 0x02, 0x05, 0x05, 0x00, 0x03, 0x07, 0x01, 0x01
        /*0010*/ 	.byte	0x02, 0x03, 0x00, 0x00, 0x02, 0x06, 0x01, 0x00, 0x04, 0x0b, 0x08, 0x00, 0x01, 0x00, 0x00, 0x00
        /*0020*/ 	.byte	0x00, 0x00, 0x00, 0x00


//--------------------- .nv.info._Z9rt_kernelP6float3PfS1_S1_S0_S0_S0_S0_S0_S0_P6float2i --------------------------
	.section	.nv.info._Z9rt_kernelP6float3PfS1_S1_S0_S0_S0_S0_S0_S0_P6float2i,"",@"SHT_CUDA_INFO"
	.sectionflags	@""
	.align	4


	//----- nvinfo : EIATTR_CUDA_API_VERSION
	.align		4
        /*0000*/ 	.byte	0x04, 0x37
        /*0002*/ 	.short	(.L_13 - .L_12)
.L_12:
        /*0004*/ 	.word	0x00000082


	//----- nvinfo : EIATTR_KPARAM_INFO
	.align		4
.L_13:
        /*0008*/ 	.byte	0x04, 0x17
        /*000a*/ 	.short	(.L_15 - .L_14)
.L_14:
        /*000c*/ 	.word	0x00000000
        /*0010*/ 	.short	0x000b
        /*0012*/ 	.short	0x0058
        /*0014*/ 	.byte	0x00, 0xf0, 0x11, 0x00


	//----- nvinfo : EIATTR_KPARAM_INFO
	.align		4
.L_15:
        /*0018*/ 	.byte	0x04, 0x17
        /*001a*/ 	.short	(.L_17 - .L_16)
.L_16:
        /*001c*/ 	.word	0x00000000
        /*0020*/ 	.short	0x000a
        /*0022*/ 	.short	0x0050
        /*0024*/ 	.byte	0x00, 0xf5, 0x21, 0x00


	//----- nvinfo : EIATTR_KPARAM_INFO
	.align		4
.L_17:
        /*0028*/ 	.byte	0x04, 0x17
        /*002a*/ 	.short	(.L_19 - .L_18)
.L_18:
        /*002c*/ 	.word	0x00000000
        /*0030*/ 	.short	0x0009
        /*0032*/ 	.short	0x0048
        /*0034*/ 	.byte	0x00, 0xf5, 0x21, 0x00


	//----- nvinfo : EIATTR_KPARAM_INFO
	.align		4
.L_19:
        /*0038*/ 	.byte	0x04, 0x17
        /*003a*/ 	.short	(.L_21 - .L_20)
.L_20:
        /*003c*/ 	.word	0x00000000
        /*0040*/ 	.short	0x0008
        /*0042*/ 	.short	0x0040
        /*0044*/ 	.byte	0x00, 0xf5, 0x21, 0x00


	//----- nvinfo : EIATTR_KPARAM_INFO
	.align		4
.L_21:
        /*0048*/ 	.byte	0x04, 0x17
        /*004a*/ 	.short	(.L_23 - .L_22)
.L_22:
        /*004c*/ 	.word	0x00000000
        /*0050*/ 	.short	0x0007
        /*0052*/ 	.short	0x0038
        /*0054*/ 	.byte	0x00, 0xf5, 0x21, 0x00


	//----- nvinfo : EIATTR_KPARAM_INFO
	.align		4
.L_23:
        /*0058*/ 	.byte	0x04, 0x17
        /*005a*/ 	.short	(.L_25 - .L_24)
.L_24:
        /*005c*/ 	.word	0x00000000
        /*0060*/ 	.short	0x0006
        /*0062*/ 	.short	0x0030
        /*0064*/ 	.byte	0x00, 0xf5, 0x21, 0x00


	//----- nvinfo : EIATTR_KPARAM_INFO
	.align		4
.L_25:
        /*0068*/ 	.byte	0x04, 0x17
        /*006a*/ 	.short	(.L_27 - .L_26)
.L_26:
        /*006c*/ 	.word	0x00000000
        /*0070*/ 	.short	0x0005
        /*0072*/ 	.short	0x0028
        /*0074*/ 	.byte	0x00, 0xf5, 0x21, 0x00


	//----- nvinfo : EIATTR_KPARAM_INFO
	.align		4
.L_27:
        /*0078*/ 	.byte	0x04, 0x17
        /*007a*/ 	.short	(.L_29 - .L_28)
.L_28:
        /*007c*/ 	.word	0x00000000
        /*0080*/ 	.short	0x0004
        /*0082*/ 	.short	0x0020
        /*0084*/ 	.byte	0x00, 0xf5, 0x21, 0x00


	//----- nvinfo : EIATTR_KPARAM_INFO
	.align		4
.L_29:
        /*0088*/ 	.byte	0x04, 0x17
        /*008a*/ 	.short	(.L_31 - .L_30)
.L_30:
        /*008c*/ 	.word	0x00000000
        /*0090*/ 	.short	0x0003
        /*0092*/ 	.short	0x0018
        /*0094*/ 	.byte	0x00, 0xf5, 0x21, 0x00


	//----- nvinfo : EIATTR_KPARAM_INFO
	.align		4
.L_31:
        /*0098*/ 	.byte	0x04, 0x17
        /*009a*/ 	.short	(.L_33 - .L_32)
.L_32:
        /*009c*/ 	.word	0x00000000
        /*00a0*/ 	.short	0x0002
        /*00a2*/ 	.short	0x0010
        /*00a4*/ 	.byte	0x00, 0xf5, 0x21, 0x00


	//----- nvinfo : EIATTR_KPARAM_INFO
	.align		4
.L_33:
        /*00a8*/ 	.byte	0x04, 0x17
        /*00aa*/ 	.short	(.L_35 - .L_34)
.L_34:
        /*00ac*/ 	.word	0x00000000
        /*00b0*/ 	.short	0x0001
        /*00b2*/ 	.short	0x0008
        /*00b4*/ 	.byte	0x00, 0xf5, 0x21, 0x00


	//----- nvinfo : EIATTR_KPARAM_INFO
	.align		4
.L_35:
        /*00b8*/ 	.byte	0x04, 0x17
        /*00ba*/ 	.short	(.L_37 - .L_36)
.L_36:
        /*00bc*/ 	.word	0x00000000
        /*00c0*/ 	.short	0x0000
        /*00c2*/ 	.short	0x0000
        /*00c4*/ 	.byte	0x00, 0xf5, 0x21, 0x00


	//----- nvinfo : EIATTR_SPARSE_MMA_MASK
	.align		4
.L_37:
        /*00c8*/ 	.byte	0x03, 0x50
        /*00ca*/ 	.short	0x0000


	//----- nvinfo : EIATTR_MAXREG_COUNT
	.align		4
        /*00cc*/ 	.byte	0x03, 0x1b
        /*00ce*/ 	.short	0x00ff


	//----- nvinfo : EIATTR_MERCURY_ISA_VERSION
	.align		4
        /*00d0*/ 	.byte	0x03, 0x5f
        /*00d2*/ 	.short	0x0101


	//----- nvinfo : EIATTR_VRC_CTA_INIT_COUNT
	.align		4
        /*00d4*/ 	.byte	0x02, 0x4a
	.zero		1
	.zero		1


	//----- nvinfo : EIATTR_EXIT_INSTR_OFFSETS
	.align		4
        /*00d8*/ 	.byte	0x04, 0x1c
        /*00da*/ 	.short	(.L_39 - .L_38)


	//   ....[0]....
.L_38:
        /*00dc*/ 	.word	0x000010c0


	//   ....[1]....
        /*00e0*/ 	.word	0x00002460


	//   ....[2]....
        /*00e4*/ 	.word	0x000035a0


	//----- nvinfo : EIATTR_CRS_STACK_SIZE
	.align		4
.L_39:
        /*00e8*/ 	.byte	0x04, 0x1e
        /*00ea*/ 	.short	(.L_41 - .L_40)
.L_40:
        /*00ec*/ 	.word	0x00000000


	//----- nvinfo : EIATTR_CBANK_PARAM_SIZE
	.align		4
.L_41:
        /*00f0*/ 	.byte	0x03, 0x19
        /*00f2*/ 	.short	0x005c


	//----- nvinfo : EIATTR_PARAM_CBANK
	.align		4
        /*00f4*/ 	.byte	0x04, 0x0a
        /*00f6*/ 	.short	(.L_43 - .L_42)
	.align		4
.L_42:
        /*00f8*/ 	.word	index@(.nv.constant0._Z9rt_kernelP6float3PfS1_S1_S0_S0_S0_S0_S0_S0_P6float2i)
        /*00fc*/ 	.short	0x0380
        /*00fe*/ 	.short	0x005c


	//----- nvinfo : EIATTR_SW_WAR
	.align		4
.L_43:
        /*0100*/ 	.byte	0x04, 0x36
        /*0102*/ 	.short	(.L_45 - .L_44)
.L_44:
        /*0104*/ 	.word	0x00000008
.L_45:


//--------------------- .nv.callgraph             --------------------------
	.section	.nv.callgraph,"",@"SHT_CUDA_CALLGRAPH"
	.align	4
	.sectionentsize	8
	.align		4
        /*0000*/ 	.word	0x00000000
	.align		4
        /*0004*/ 	.word	0xffffffff
	.align		4
        /*0008*/ 	.word	0x00000000
	.align		4
        /*000c*/ 	.word	0xfffffffe
	.align		4
        /*0010*/ 	.word	0x00000000
	.align		4
        /*0014*/ 	.word	0xfffffffd
	.align		4
        /*0018*/ 	.word	0x00000000
	.align		4
        /*001c*/ 	.word	0xfffffffc


//--------------------- .text._Z9rt_kernelP6float3PfS1_S1_S0_S0_S0_S0_S0_S0_P6float2i --------------------------
	.section	.text._Z9rt_kernelP6float3PfS1_S1_S0_S0_S0_S0_S0_S0_P6float2i,"ax",@progbits
	.align	128
        .global         _Z9rt_kernelP6float3PfS1_S1_S0_S0_S0_S0_S0_S0_P6float2i
        .type           _Z9rt_kernelP6float3PfS1_S1_S0_S0_S0_S0_S0_S0_P6float2i,@function
        .size           _Z9rt_kernelP6float3PfS1_S1_S0_S0_S0_S0_S0_S0_P6float2i,(.L_x_103 - _Z9rt_kernelP6float3PfS1_S1_S0_S0_S0_S0_S0_S0_P6float2i)
        .other          _Z9rt_kernelP6float3PfS1_S1_S0_S0_S0_S0_S0_S0_P6float2i,@"STO_CUDA_ENTRY STV_DEFAULT"
_Z9rt_kernelP6float3PfS1_S1_S0_S0_S0_S0_S0_S0_P6float2i:
.text._Z9rt_kernelP6float3PfS1_S1_S0_S0_S0_S0_S0_S0_P6float2i:
[----:B------:R-:W-:Y:S01]  /*0000*/  LDC R1, c[0x0][0x37c] ;  /* 0x0000df00ff017b82 */ /* 0x000fe20000000800 */
[----:B------:R-:W0:Y:S07]  /*0010*/  S2R R3, SR_TID.X ;  /* 0x0000000000037919 */ /* 0x000e2e0000002100 */
[----:B------:R-:W0:Y:S01]  /*0020*/  S2UR UR4, SR_CTAID.X ;  /* 0x00000000000479c3 */ /* 0x000e220000002500 */
[----:B------:R-:W1:Y:S07]  /*0030*/  LDCU.64 UR12, c[0x0][0x358] ;  /* 0x00006b00ff0c77ac */ /* 0x000e6e0008000a00 */
[----:B------:R-:W0:Y:S08]  /*0040*/  LDC R20, c[0x0][0x360] ;  /* 0x0000d800ff147b82 */ /* 0x000e300000000800 */
[----:B------:R-:W2:Y:S08]  /*0050*/  LDC.64 R16, c[0x0][0x3d0] ;  /* 0x0000f400ff107b82 */ /* 0x000eb00000000a00 */
[----:B------:R-:W3:Y:S01]  /*0060*/  LDC.64 R12, c[0x0][0x3c0] ;  /* 0x0000f000ff0c7b82 */ /* 0x000ee20000000a00 */
[----:B0-----:R-:W-:-:S04]  /*0070*/  IMAD R20, R20, UR4, R3 ;  /* 0x0000000414147c24 */ /* 0x001fc8000f8e0203 */
[----:B--2---:R-:W-:-:S06]  /*0080*/  IMAD.WIDE R16, R20, 0x8, R16 ;  /* 0x0000000814107825 */ /* 0x004fcc00078e0210 */
[----:B-1----:R-:W2:Y:S04]  /*0090*/  LDG.E.64 R16, desc[UR12][R16.64] ;  /* 0x0000000c10107981 */ /* 0x002ea8000c1e1b00 */
[----:B---3--:R-:W2:Y:S04]  /*00a0*/  LDG.E R2, desc[UR12][R12.64+0x4] ;  /* 0x0000040c0c027981 */ /* 0x008ea8000c1e1900 */
[----:B------:R-:W3:Y:S04]  /*00b0*/  LDG.E R3, desc[UR12][R12.64] ;  /* 0x0000000c0c037981 */ /* 0x000ee8000c1e1900 */
[----:B------:R-:W4:Y:S01]  /*00c0*/  LDG.E R4, desc[UR12][R12.64+0x8] ;  /* 0x0000080c0c047981 */ /* 0x000f22000c1e1900 */
[----:B------:R-:W0:Y:S03]  /*00d0*/  LDC.64 R14, c[0x0][0x3c8] ;  /* 0x0000f200ff0e7b82 */ /* 0x000e260000000a00 */
[----:B0-----:R0:W5:Y:S04]  /*00e0*/  LDG.E R5, desc[UR12][R14.64] ;  /* 0x0000000c0e057981 */ /* 0x001168000c1e1900 */
[----:B------:R0:W5:Y:S04]  /*00f0*/  LDG.E R6, desc[UR12][R14.64+0x4] ;  /* 0x0000040c0e067981 */ /* 0x000168000c1e1900 */
[----:B------:R0:W5:Y:S01]  /*0100*/  LDG.E R7, desc[UR12][R14.64+0x8] ;  /* 0x0000080c0e077981 */ /* 0x000162000c1e1900 */
[----:B------:R-:W-:Y:S01]  /*0110*/  BSSY.RECONVERGENT B0, `(.L_x_0) ;  /* 0x0000014000007945 */ /* 0x000fe20003800200 */
[----:B--2---:R-:W-:Y:S01]  /*0120*/  FADD R10, -R2, R17 ;  /* 0x00000011020a7221 */ /* 0x004fe20000000100 */
[----:B---3--:R-:W-:-:S03]  /*0130*/  FADD R9, -R3, R16 ;  /* 0x0000001003097221 */ /* 0x008fc60000000100 */
[----:B------:R-:W-:Y:S01]  /*0140*/  FMUL R0, R10, R10 ;  /* 0x0000000a0a007220 */ /* 0x000fe20000400000 */
[----:B----4-:R-:W-:-:S03]  /*0150*/  FADD R11, RZ, -R4 ;  /* 0x80000004ff0b7221 */ /* 0x010fc60000000000 */
[----:B------:R-:W-:-:S04]  /*0160*/  FFMA R0, R9, R9, R0 ;  /* 0x0000000909007223 */ /* 0x000fc80000000000 */
[----:B------:R-:W-:-:S05]  /*0170*/  FFMA R0, R11, R11, R0 ;  /* 0x0000000b0b007223 */ /* 0x000fca0000000000 */
[----:B------:R-:W-:Y:S01]  /*0180*/  IADD3 R8, PT, PT, R0, -0xd000000, RZ ;  /* 0xf300000000087810 */ /* 0x000fe20007ffe0ff */
[----:B------:R0:W1:Y:S03]  /*0190*/  MUFU.RSQ R13, R0 ;  /* 0x00000000000d7308 */ /* 0x0000660000001400 */
[----:B------:R-:W-:Y:S01]  /*01a0*/  ISETP.GT.U32.AND P0, PT, R8, 0x727fffff, PT ;  /* 0x727fffff0800780c */ /* 0x000fe20003f04070 */
[----:B------:R-:W-:-:S12]  /*01b0*/  HFMA2 R8, -RZ, RZ, 0, 0 ;  /* 0x00000000ff087431 */ /* 0x000fd800000001ff */
[----:B0-----:R-:W-:Y:S05]  /*01c0*/  @!P0 BRA `(.L_x_1) ;  /* 0x0000000000108947 */ /* 0x001fea0003800000 */
[----:B------:R-:W-:-:S07]  /*01d0*/  MOV R24, 0x1f0 ;  /* 0x000001f000187802 */ /* 0x000fce0000000f00 */
[----:B-1---5:R-:W-:Y:S05]  /*01e0*/  CALL.REL.NOINC `($__internal_0_$__cuda_sm20_sqrt_rn_f32_slowpath) ;  /* 0x0000003000f07944 */ /* 0x022fea0003c00000 */
[----:B------:R-:W-:Y:S01]  /*01f0*/  IMAD.MOV.U32 R12, RZ, RZ, R29 ;  /* 0x000000ffff0c7224 */ /* 0x000fe200078e001d */
[----:B------:R-:W-:Y:S06]  /*0200*/  BRA `(.L_x_2) ;  /* 0x0000000000107947 */ /* 0x000fec0003800000 */
.L_x_1:
[----:B-1----:R-:W-:Y:S01]  /*0210*/  FMUL.FTZ R15, R0, R13 ;  /* 0x0000000d000f7220 */ /* 0x002fe20000410000 */
[----:B------:R-:W-:-:S03]  /*0220*/  FMUL.FTZ R12, R13, 0.5 ;  /* 0x3f0000000d0c7820 */ /* 0x000fc60000410000 */
[----:B------:R-:W-:-:S04]  /*0230*/  FFMA R0, -R15, R15, R0 ;  /* 0x0000000f0f007223 */ /* 0x000fc80000000100 */
[----:B------:R-:W-:-:S07]  /*0240*/  FFMA R12, R0, R12, R15 ;  /* 0x0000000c000c7223 */ /* 0x000fce000000000f */
.L_x_2:
[----:B------:R-:W-:Y:S05]  /*0250*/  BSYNC.RECONVERGENT B0 ;  /* 0x0000000000007941 */ /* 0x000fea0003800200 */
.L_x_0:
[----:B------:R-:W0:Y:S01]  /*0260*/  MUFU.RCP R13, R12 ;  /* 0x0000000c000d7308 */ /* 0x000e220000001000 */
[----:B------:R-:W-:Y:S07]  /*0270*/  BSSY.RECONVERGENT B2, `(.L_x_3) ;  /* 0x000000c000027945 */ /* 0x000fee0003800200 */
[----:B------:R-:W1:Y:S01]  /*0280*/  FCHK P0, R9, R12 ;  /* 0x0000000c09007302 */ /* 0x000e620000000000 */
[----:B0-----:R-:W-:-:S04]  /*0290*/  FFMA R0, R13, -R12, 1 ;  /* 0x3f8000000d007423 */ /* 0x001fc8000000080c */
[----:B------:R-:W-:-:S04]  /*02a0*/  FFMA R0, R13, R0, R13 ;  /* 0x000000000d007223 */ /* 0x000fc8000000000d */
[----:B------:R-:W-:-:S04]  /*02b0*/  FFMA R13, R9, R0, RZ ;  /* 0x00000000090d7223 */ /* 0x000fc800000000ff */
[----:B------:R-:W-:-:S04]  /*02c0*/  FFMA R14, R13, -R12, R9 ;  /* 0x8000000c0d0e7223 */ /* 0x000fc80000000009 */
[----:B------:R-:W-:Y:S01]  /*02d0*/  FFMA R0, R0, R14, R13 ;  /* 0x0000000e00007223 */ /* 0x000fe2000000000d */
[----:B-1----:R-:W-:Y:S06]  /*02e0*/  @!P0 BRA `(.L_x_4) ;  /* 0x0000000000108947 */ /* 0x002fec0003800000 */
[----:B------:R-:W-:Y:S02]  /*02f0*/  MOV R0, R9 ;  /* 0x0000000900007202 */ /* 0x000fe40000000f00 */
[----:B------:R-:W-:Y:S02]  /*0300*/  MOV R23, R12 ;  /* 0x0000000c00177202 */ /* 0x000fe40000000f00 */
[----:B------:R-:W-:-:S07]  /*0310*/  MOV R22, 0x330 ;  /* 0x0000033000167802 */ /* 0x000fce0000000f00 */
[----:B-----5:R-:W-:Y:S05]  /*0320*/  CALL.REL.NOINC `($__internal_1_$__cuda_sm3x_div_rn_noftz_f32_slowpath) ;  /* 0x0000003000f47944 */ /* 0x020fea0003c00000 */
.L_x_4:
[----:B------:R-:W-:Y:S05]  /*0330*/  BSYNC.RECONVERGENT B2 ;  /* 0x0000000000027941 */ /* 0x000fea0003800200 */
.L_x_3:
[----:B------:R-:W0:Y:S01]  /*0340*/  MUFU.RCP R9, R12 ;  /* 0x0000000c00097308 */ /* 0x000e220000001000 */
[----:B------:R-:W-:Y:S07]  /*0350*/  BSSY.RECONVERGENT B2, `(.L_x_5) ;  /* 0x000000e000027945 */ /* 0x000fee0003800200 */
[----:B------:R-:W1:Y:S01]  /*0360*/  FCHK P0, R10, R12 ;  /* 0x0000000c0a007302 */ /* 0x000e620000000000 */
[----:B0-----:R-:W-:-:S04]  /*0370*/  FFMA R14, R9, -R12, 1 ;  /* 0x3f800000090e7423 */ /* 0x001fc8000000080c */
[----:B------:R-:W-:Y:S01]  /*0380*/  FFMA R16, R9, R14, R9 ;  /* 0x0000000e09107223 */ /* 0x000fe20000000009 */
[----:B------:R-:W-:-:S03]  /*0390*/  IMAD.MOV.U32 R9, RZ, RZ, R0 ;  /* 0x000000ffff097224 */ /* 0x000fc600078e0000 */
        /* <DEDUP_REMOVED lines=8> */
[----:B------:R-:W-:-:S07]  /*0420*/  IMAD.MOV.U32 R13, RZ, RZ, R0 ;  /* 0x000000ffff0d7224 */ /* 0x000fce00078e0000 */
.L_x_6:
[----:B------:R-:W-:Y:S05]  /*0430*/  BSYNC.RECONVERGENT B2 ;  /* 0x0000000000027941 */ /* 0x000fea0003800200 */
.L_x_5:
[----:B------:R-:W0:Y:S01]  /*0440*/  MUFU.RCP R15, R12 ;  /* 0x0000000c000f7308 */ /* 0x000e220000001000 */
[----:B------:R-:W-:Y:S01]  /*0450*/  BSSY.RECONVERGENT B2, `(.L_x_7) ;  /* 0x000000d000027945 */ /* 0x000fe20003800200 */
[----:B------:R-:W-:-:S06]  /*0460*/  MOV R10, R13 ;  /* 0x0000000d000a7202 */ /* 0x000fcc0000000f00 */
[----:B------:R-:W1:Y:S01]  /*0470*/  FCHK P0, R11, R12 ;  /* 0x0000000c0b007302 */ /* 0x000e620000000000 */
[----:B0-----:R-:W-:-:S04]  /*0480*/  FFMA R0, R15, -R12, 1 ;  /* 0x3f8000000f007423 */ /* 0x001fc8000000080c */
[----:B------:R-:W-:-:S04]  /*0490*/  FFMA R17, R15, R0, R15 ;  /* 0x000000000f117223 */ /* 0x000fc8000000000f */
[----:B------:R-:W-:-:S04]  /*04a0*/  FFMA R0, R11, R17, RZ ;  /* 0x000000110b007223 */ /* 0x000fc800000000ff */
[----:B------:R-:W-:-:S04]  /*04b0*/  FFMA R15, R0, -R12, R11 ;  /* 0x8000000c000f7223 */ /* 0x000fc8000000000b */
[----:B------:R-:W-:Y:S01]  /*04c0*/  FFMA R0, R17, R15, R0 ;  /* 0x0000000f11007223 */ /* 0x000fe20000000000 */
[----:B-1----:R-:W-:Y:S06]  /*04d0*/  @!P0 BRA `(.L_x_8) ;  /* 0x0000000000108947 */ /* 0x002fec0003800000 */
[----:B------:R-:W-:Y:S01]  /*04e0*/  MOV R0, R11 ;  /* 0x0000000b00007202 */ /* 0x000fe20000000f00 */
[----:B------:R-:W-:Y:S01]  /*04f0*/  IMAD.MOV.U32 R23, RZ, RZ, R12 ;  /* 0x000000ffff177224 */ /* 0x000fe200078e000c */
[----:B------:R-:W-:-:S07]  /*0500*/  MOV R22, 0x520 ;  /* 0x0000052000167802 */ /* 0x000fce0000000f00 */
[----:B-----5:R-:W-:Y:S05]  /*0510*/  CALL.REL.NOINC `($__internal_1_$__cuda_sm3x_div_rn_noftz_f32_slowpath) ;  /* 0x0000003000787944 */ /* 0x020fea0003c00000 */
.L_x_8:
[----:B------:R-:W-:Y:S05]  /*0520*/  BSYNC.RECONVERGENT B2 ;  /* 0x0000000000027941 */ /* 0x000fea0003800200 */
.L_x_7:
[----:B------:R-:W0:Y:S01]  /*0530*/  LDC.64 R12, c[0x0][0x380] ;  /* 0x0000e000ff0c7b82 */ /* 0x000e220000000a00 */
[----:B------:R-:W1:Y:S01]  /*0540*/  LDCU UR4, c[0x0][0x3d8] ;  /* 0x00007b00ff0477ac */ /* 0x000e620008000800 */
[----:B------:R-:W-:Y:S01]  /*0550*/  HFMA2 R16, -RZ, RZ, 0, 0 ;  /* 0x00000000ff107431 */ /* 0x000fe200000001ff */
[----:B------:R-:W-:Y:S01]  /*0560*/  MOV R11, R0 ;  /* 0x00000000000b7202 */ /* 0x000fe20000000f00 */
[----:B------:R-:W-:Y:S01]  /*0570*/  IMAD.MOV.U32 R18, RZ, RZ, RZ ;  /* 0x000000ffff127224 */ /* 0x000fe200078e00ff */
[----:B------:R-:W-:Y:S02]  /*0580*/  MOV R15, R2 ;  /* 0x00000002000f7202 */ /* 0x000fe40000000f00 */
[----:B------:R-:W-:Y:S01]  /*0590*/  MOV R14, R3 ;  /* 0x00000003000e7202 */ /* 0x000fe20000000f00 */
[----:B-1----:R-:W-:Y:S02]  /*05a0*/  UIADD3 UR5, UPT, UPT, UR4, 0x1, URZ ;  /* 0x0000000104057890 */ /* 0x002fe4000fffe0ff */
[----:B------:R-:W-:Y:S01]  /*05b0*/  UIADD3 UR10, UPT, UPT, -UR4, URZ, URZ ;  /* 0x000000ff040a7290 */ /* 0x000fe2000fffe1ff */
[----:B0-----:R-:W-:-:S04]  /*05c0*/  IMAD.WIDE R20, R20, 0xc, R12 ;  /* 0x0000000c14147825 */ /* 0x001fc800078e020c */
[----:B------:R-:W-:Y:S01]  /*05d0*/  HFMA2 R13, -RZ, RZ, 1.875, 0 ;  /* 0x3f800000ff0d7431 */ /* 0x000fe200000001ff */
[----:B------:R-:W-:Y:S01]  /*05e0*/  I2FP.F32.S32 R17, UR5 ;  /* 0x0000000500117c45 */ /* 0x000fe20008201400 */
[----:B------:R-:W-:Y:S01]  /*05f0*/  UMOV UR4, URZ ;  /* 0x000000ff00047c82 */ /* 0x000fe20008000000 */
[----:B------:R-:W-:-:S07]  /*0600*/  IMAD.MOV.U32 R12, RZ, RZ, R4 ;  /* 0x000000ffff0c7224 */ /* 0x000fce00078e0004 */
.L_x_86:
[----:B------:R-:W0:Y:S01]  /*0610*/  LDCU UR6, c[0x0][0x3d8] ;  /* 0x00007b00ff0677ac */ /* 0x000e220008000800 */
[----:B------:R-:W-:Y:S02]  /*0620*/  MOV R46, 0x4cbebc20 ;  /* 0x4cbebc20002e7802 */ /* 0x000fe40000000f00 */
[----:B------:R-:W-:Y:S01]  /*0630*/  MOV R0, R17 ;  /* 0x0000001100007202 */ /* 0x000fe20000000f00 */
[----:B0-----:R-:W-:-:S09]  /*0640*/  UISETP.GE.AND UP0, UPT, UR6, 0x1, UPT ;  /* 0x000000010600788c */ /* 0x001fd2000bf06270 */
[----:B------:R-:W-:Y:S05]  /*0650*/  BRA.U !UP0, `(.L_x_9) ;  /* 0x00000009088c7547 */ /* 0x000fea000b800000 */
[----:B------:R-:W0:Y:S01]  /*0660*/  LDCU.64 UR6, c[0x0][0x3a0] ;  /* 0x00007400ff0677ac */ /* 0x000e220008000a00 */
[----:B------:R-:W-:Y:S02]  /*0670*/  HFMA2 R46, -RZ, RZ, 18.96875, -1.03125 ;  /* 0x4cbebc20ff2e7431 */ /* 0x000fe400000001ff */
[----:B------:R-:W-:Y:S01]  /*0680*/  IMAD.MOV.U32 R0, RZ, RZ, R17 ;  /* 0x000000ffff007224 */ /* 0x000fe200078e0011 */
[----:B------:R-:W1:Y:S01]  /*0690*/  LDCU.64 UR14, c[0x0][0x388] ;  /* 0x00007100ff0e77ac */ /* 0x000e620008000a00 */
[----:B------:R-:W-:Y:S01]  /*06a0*/  UMOV UR5, URZ ;  /* 0x000000ff00057c82 */ /* 0x000fe20008000000 */
[----:B------:R-:W-:Y:S01]  /*06b0*/  UMOV UR8, UR10 ;  /* 0x0000000a00087c82 */ /* 0x000fe20008000000 */
[----:B0-----:R-:W-:-:S04]  /*06c0*/  UIADD3 UR9, UP1, UPT, UR6, 0x8, URZ ;  /* 0x0000000806097890 */ /* 0x001fc8000ff3e0ff */
[----:B-1----:R-:W-:-:S12]  /*06d0*/  UIADD3.X UR7, UPT, UPT, URZ, UR7, URZ, UP1, !UPT ;  /* 0x00000007ff077290 */ /* 0x002fd80008ffe4ff */
.L_x_26:
[----:B------:R-:W-:Y:S01]  /*06e0*/  UMOV UR6, UR9 ;  /* 0x0000000900067c82 */ /* 0x000fe20008000000 */
[----:B------:R-:W-:Y:S01]  /*06f0*/  MOV R27, UR7 ;  /* 0x00000007001b7c02 */ /* 0x000fe20008000f00 */
[----:B------:R-:W-:Y:S01]  /*0700*/  IMAD.U32 R25, RZ, RZ, UR7 ;  /* 0x00000007ff197e24 */ /* 0x000fe2000f8e00ff */
[----:B------:R-:W-:Y:S02]  /*0710*/  MOV R26, UR6 ;  /* 0x00000006001a7c02 */ /* 0x000fe40008000f00 */
[----:B------:R-:W-:Y:S02]  /*0720*/  MOV R24, UR6 ;  /* 0x0000000600187c02 */ /* 0x000fe40008000f00 */
[----:B------:R-:W-:Y:S02]  /*0730*/  MOV R29, UR7 ;  /* 0x00000007001d7c02 */ /* 0x000fe40008000f00 */
[----:B------:R-:W2:Y:S01]  /*0740*/  LDG.E R26, desc[UR12][R26.64+-0x4] ;  /* 0xfffffc0c1a1a7981 */ /* 0x000ea2000c1e1900 */
[----:B------:R-:W-:-:S03]  /*0750*/  MOV R28, UR6 ;  /* 0x00000006001c7c02 */ /* 0x000fc60008000f00 */
[----:B------:R-:W3:Y:S04]  /*0760*/  LDG.E R25, desc[UR12][R24.64+-0x8] ;  /* 0xfffff80c18197981 */ /* 0x000ee8000c1e1900 */
[----:B------:R-:W4:Y:S01]  /*0770*/  LDG.E R29, desc[UR12][R28.64] ;  /* 0x0000000c1c1d7981 */ /* 0x000f22000c1e1900 */
[----:B------:R-:W-:Y:S01]  /*0780*/  MOV R22, UR14 ;  /* 0x0000000e00167c02 */ /* 0x000fe20008000f00 */
[----:B------:R-:W-:Y:S01]  /*0790*/  IMAD.U32 R23, RZ, RZ, UR15 ;  /* 0x0000000fff177e24 */ /* 0x000fe2000f8e00ff */
[----:B------:R-:W-:Y:S04]  /*07a0*/  BSSY.RECONVERGENT B0, `(.L_x_10) ;  /* 0x000001a000007945 */ /* 0x000fe80003800200 */
[----:B-----5:R0:W5:Y:S02]  /*07b0*/  LDG.E R19, desc[UR12][R22.64] ;  /* 0x0000000c16137981 */ /* 0x020164000c1e1900 */
[----:B0-----:R-:W-:Y:S01]  /*07c0*/  MOV R22, R0 ;  /* 0x0000000000167202 */ /* 0x001fe20000000f00 */
[----:B--2---:R-:W-:Y:S01]  /*07d0*/  FADD R31, -R26, R15 ;  /* 0x0000000f1a1f7221 */ /* 0x004fe20000000100 */
[----:B---3--:R-:W-:-:S03]  /*07e0*/  FADD R30, -R25, R14 ;  /* 0x0000000e191e7221 */ /* 0x008fc60000000100 */
[C---:B------:R-:W-:Y:S01]  /*07f0*/  FMUL R33, R31.reuse, R31 ;  /* 0x0000001f1f217220 */ /* 0x040fe20000400000 */
[----:B------:R-:W-:Y:S01]  /*0800*/  FMUL R31, R31, R10 ;  /* 0x0000000a1f1f7220 */ /* 0x000fe20000400000 */
[----:B----4-:R-:W-:Y:S02]  /*0810*/  FADD R32, -R29, R12 ;  /* 0x0000000c1d207221 */ /* 0x010fe40000000100 */
[C---:B------:R-:W-:Y:S01]  /*0820*/  FFMA R33, R30.reuse, R30, R33 ;  /* 0x0000001e1e217223 */ /* 0x040fe20000000021 */
[----:B------:R-:W-:-:S03]  /*0830*/  FFMA R31, R30, R9, R31 ;  /* 0x000000091e1f7223 */ /* 0x000fc6000000001f */
[C---:B------:R-:W-:Y:S01]  /*0840*/  FFMA R33, R32.reuse, R32, R33 ;  /* 0x0000002020217223 */ /* 0x040fe20000000021 */
[----:B------:R-:W-:-:S03]  /*0850*/  FFMA R31, R32, R11, R31 ;  /* 0x0000000b201f7223 */ /* 0x000fc6000000001f */
[----:B------:R0:W1:Y:S01]  /*0860*/  MUFU.RSQ R26, R33 ;  /* 0x00000021001a7308 */ /* 0x0000620000001400 */
[----:B------:R-:W-:Y:S01]  /*0870*/  IADD3 R24, PT, PT, R33, -0xd000000, RZ ;  /* 0xf300000021187810 */ /* 0x000fe20007ffe0ff */
[----:B------:R-:W-:-:S03]  /*0880*/  FADD R23, R31, R31 ;  /* 0x0000001f1f177221 */ /* 0x000fc60000000000 */
[----:B------:R-:W-:-:S13]  /*0890*/  ISETP.GT.U32.AND P0, PT, R24, 0x727fffff, PT ;  /* 0x727fffff1800780c */ /* 0x000fda0003f04070 */
[----:B01----:R-:W-:Y:S05]  /*08a0*/  @!P0 BRA `(.L_x_11) ;  /* 0x0000000000148947 */ /* 0x003fea0003800000 */
[----:B------:R-:W-:Y:S02]  /*08b0*/  MOV R0, R33 ;  /* 0x0000002100007202 */ /* 0x000fe40000000f00 */
[----:B------:R-:W-:-:S07]  /*08c0*/  MOV R24, 0x8e0 ;  /* 0x000008e000187802 */ /* 0x000fce0000000f00 */
[----:B-----5:R-:W-:Y:S05]  /*08d0*/  CALL.REL.NOINC `($__internal_0_$__cuda_sm20_sqrt_rn_f32_slowpath) ;  /* 0x0000002c00347944 */ /* 0x020fea0003c00000 */
[----:B------:R-:W-:Y:S01]  /*08e0*/  IMAD.MOV.U32 R40, RZ, RZ, R29 ;  /* 0x000000ffff287224 */ /* 0x000fe200078e001d */
[----:B------:R-:W-:Y:S06]  /*08f0*/  BRA `(.L_x_12) ;  /* 0x0000000000107947 */ /* 0x000fec0003800000 */
.L_x_11:
[----:B------:R-:W-:Y:S01]  /*0900*/  FMUL.FTZ R40, R33, R26 ;  /* 0x0000001a21287220 */ /* 0x000fe20000410000 */
[----:B------:R-:W-:-:S03]  /*0910*/  FMUL.FTZ R0, R26, 0.5 ;  /* 0x3f0000001a007820 */ /* 0x000fc60000410000 */
[----:B------:R-:W-:-:S04]  /*0920*/  FFMA R25, -R40, R40, R33 ;  /* 0x0000002828197223 */ /* 0x000fc80000000121 */
[----:B------:R-:W-:-:S07]  /*0930*/  FFMA R40, R25, R0, R40 ;  /* 0x0000000019287223 */ /* 0x000fce0000000028 */
.L_x_12:
[----:B------:R-:W-:Y:S05]  /*0940*/  BSYNC.RECONVERGENT B0 ;  /* 0x0000000000007941 */ /* 0x000fea0003800200 */
.L_x_10:
[----:B------:R-:W0:Y:S01]  /*0950*/  F2F.F64.F32 R44, R40 ;  /* 0x00000028002c7310 */ /* 0x000e220000201800 */
[----:B------:R-:W-:Y:S01]  /*0960*/  BSSY.RECONVERGENT B0, `(.L_x_13) ;  /* 0x0000004000007945 */ /* 0x000fe20003800200 */
[----:B------:R-:W-:Y:S01]  /*0970*/  MOV R0, 0x9a0 ;  /* 0x000009a000007802 */ /* 0x000fe20000000f00 */
[----:B0-----:R-:W-:-:S11]  /*0980*/  DADD R28, -RZ, |R44| ;  /* 0x00000000ff1c7229 */ /* 0x001fd6000000052c */
[----:B-----5:R-:W-:Y:S05]  /*0990*/  CALL.REL.NOINC `($_Z9rt_kernelP6float3PfS1_S1_S0_S0_S0_S0_S0_S0_P6float2i$__internal_accurate_pow) ;  /* 0x0000003000f07944 */ /* 0x020fea0003c00000 */
[----:B------:R-:W-:Y:S05]  /*09a0*/  BSYNC.RECONVERGENT B0 ;  /* 0x0000000000007941 */ /* 0x000fea0003800200 */
.L_x_13:
[----:B------:R-:W-:Y:S01]  /*09b0*/  DADD R26, R44, 2 ;  /* 0x400000002c1a7429 */ /* 0x000fe20000000000 */
[----:B------:R-:W0:Y:S01]  /*09c0*/  F2F.F64.F32 R42, R19 ;  /* 0x00000013002a7310 */ /* 0x000e220000201800 */
[C---:B------:R-:W-:Y:S01]  /*09d0*/  FSETP.NEU.AND P1, PT, R40.reuse, RZ, PT ;  /* 0x000000ff2800720b */ /* 0x040fe20003f2d000 */
[----:B------:R-:W-:Y:S01]  /*09e0*/  BSSY.RECONVERGENT B0, `(.L_x_14) ;  /* 0x0000010000007945 */ /* 0x000fe20003800200 */
[----:B------:R-:W-:Y:S02]  /*09f0*/  FSETP.NEU.AND P0, PT, R40, 1, PT ;  /* 0x3f8000002800780b */ /* 0x000fe40003f0d000 */
[----:B------:R-:W-:Y:S02]  /*0a00*/  FSEL R25, R28, RZ, P1 ;  /* 0x000000ff1c197208 */ /* 0x000fe40000800000 */
[----:B------:R-:W-:Y:S02]  /*0a10*/  FSEL R24, R24, RZ, P1 ;  /* 0x000000ff18187208 */ /* 0x000fe40000800000 */
[----:B------:R-:W-:-:S04]  /*0a20*/  LOP3.LUT R0, R27, 0x7ff00000, RZ, 0xc0, !PT ;  /* 0x7ff000001b007812 */ /* 0x000fc800078ec0ff */
[----:B------:R-:W-:Y:S01]  /*0a30*/  ISETP.NE.AND P2, PT, R0, 0x7ff00000, PT ;  /* 0x7ff000000000780c */ /* 0x000fe20003f45270 */
[----:B0-----:R-:W-:-:S10]  /*0a40*/  DADD R26, -RZ, |R42| ;  /* 0x00000000ff1a7229 */ /* 0x001fd4000000052a */
[----:B------:R-:W-:Y:S02]  /*0a50*/  MOV R28, R26 ;  /* 0x0000001a001c7202 */ /* 0x000fe40000000f00 */
[----:B------:R-:W-:Y:S01]  /*0a60*/  MOV R29, R27 ;  /* 0x0000001b001d7202 */ /* 0x000fe20000000f00 */
[----:B------:R-:W-:Y:S06]  /*0a70*/  @P2 BRA `(.L_x_15) ;  /* 0x0000000000182947 */ /* 0x000fec0003800000 */
[----:B------:R-:W-:-:S13]  /*0a80*/  FSETP.NAN.AND P1, PT, R40, R40, PT ;  /* 0x000000282800720b */ /* 0x000fda0003f28000 */
[----:B------:R-:W-:Y:S01]  /*0a90*/  @P1 DADD R24, R44, 2 ;  /* 0x400000002c181429 */ /* 0x000fe20000000000 */
[----:B------:R-:W-:Y:S10]  /*0aa0*/  @P1 BRA `(.L_x_15) ;  /* 0x00000000000c1947 */ /* 0x000ff40003800000 */
[----:B------:R-:W-:-:S14]  /*0ab0*/  DSETP.NEU.AND P1, PT, |R44|, +INF , PT ;  /* 0x7ff000002c00742a */ /* 0x000fdc0003f2d200 */
[----:B------:R-:W-:Y:S01]  /*0ac0*/  @!P1 MOV R24, 0x0 ;  /* 0x0000000000189802 */ /* 0x000fe20000000f00 */
[----:B------:R-:W-:-:S07]  /*0ad0*/  @!P1 IMAD.MOV.U32 R25, RZ, RZ, 0x7ff00000 ;  /* 0x7ff00000ff199424 */ /* 0x000fce00078e00ff */
.L_x_15:
[----:B------:R-:W-:Y:S05]  /*0ae0*/  BSYNC.RECONVERGENT B0 ;  /* 0x0000000000007941 */ /* 0x000fea0003800200 */
.L_x_14:
[----:B------:R-:W-:Y:S01]  /*0af0*/  BSSY.RECONVERGENT B0, `(.L_x_16) ;  /* 0x0000005000007945 */ /* 0x000fe20003800200 */
[----:B------:R-:W-:Y:S02]  /*0b00*/  FSEL R44, R24, RZ, P0 ;  /* 0x000000ff182c7208 */ /* 0x000fe40000000000 */
[----:B------:R-:W-:Y:S02]  /*0b10*/  FSEL R45, R25, 1.875, P0 ;  /* 0x3ff00000192d7808 */ /* 0x000fe40000000000 */
[----:B------:R-:W-:-:S07]  /*0b20*/  MOV R0, 0xb40 ;  /* 0x00000b4000007802 */ /* 0x000fce0000000f00 */
[----:B------:R-:W-:Y:S05]  /*0b30*/  CALL.REL.NOINC `($_Z9rt_kernelP6float3PfS1_S1_S0_S0_S0_S0_S0_S0_P6float2i$__internal_accurate_pow) ;  /* 0x0000003000887944 */ /* 0x000fea0003c00000 */
[----:B------:R-:W-:Y:S05]  /*0b40*/  BSYNC.RECONVERGENT B0 ;  /* 0x0000000000007941 */ /* 0x000fea0003800200 */
.L_x_16:
[----:B------:R-:W-:Y:S01]  /*0b50*/  DADD R26, R42, 2 ;  /* 0x400000002a1a7429 */ /* 0x000fe20000000000 */
[----:B------:R0:W1:Y:S01]  /*0b60*/  F2F.F64.F32 R40, R23 ;  /* 0x0000001700287310 */ /* 0x0000620000201800 */
[C---:B------:R-:W-:Y:S02]  /*0b70*/  FSETP.NEU.AND P1, PT, R19.reuse, RZ, PT ;  /* 0x000000ff1300720b */ /* 0x040fe40003f2d000 */
[----:B------:R-:W-:Y:S02]  /*0b80*/  FSETP.NEU.AND P0, PT, R19, 1, PT ;  /* 0x3f8000001300780b */ /* 0x000fe40003f0d000 */
[----:B------:R-:W-:Y:S02]  /*0b90*/  FSEL R24, R24, RZ, P1 ;  /* 0x000000ff18187208 */ /* 0x000fe40000800000 */
[----:B------:R-:W-:Y:S02]  /*0ba0*/  FSEL R25, R28, RZ, P1 ;  /* 0x000000ff1c197208 */ /* 0x000fe40000800000 */
[----:B------:R-:W-:-:S04]  /*0bb0*/  LOP3.LUT R26, R27, 0x7ff00000, RZ, 0xc0, !PT ;  /* 0x7ff000001b1a7812 */ /* 0x000fc800078ec0ff */
[----:B------:R-:W-:-:S13]  /*0bc0*/  ISETP.NE.AND P2, PT, R26, 0x7ff00000, PT ;  /* 0x7ff000001a00780c */ /* 0x000fda0003f45270 */
[----:B01----:R-:W-:Y:S05]  /*0bd0*/  @P2 BRA `(.L_x_17) ;  /* 0x0000000000182947 */ /* 0x003fea0003800000 */
[----:B------:R-:W-:-:S13]  /*0be0*/  FSETP.NAN.AND P1, PT, R19, R19, PT ;  /* 0x000000131300720b */ /* 0x000fda0003f28000 */
[----:B------:R-:W-:Y:S01]  /*0bf0*/  @P1 DADD R24, R42, 2 ;  /* 0x400000002a181429 */ /* 0x000fe20000000000 */
[----:B------:R-:W-:Y:S10]  /*0c00*/  @P1 BRA `(.L_x_17) ;  /* 0x00000000000c1947 */ /* 0x000ff40003800000 */
[----:B------:R-:W-:-:S14]  /*0c10*/  DSETP.NEU.AND P1, PT, |R42|, +INF , PT ;  /* 0x7ff000002a00742a */ /* 0x000fdc0003f2d200 */
[----:B------:R-:W-:Y:S02]  /*0c20*/  @!P1 MOV R24, 0x0 ;  /* 0x0000000000189802 */ /* 0x000fe40000000f00 */
[----:B------:R-:W-:-:S07]  /*0c30*/  @!P1 MOV R25, 0x7ff00000 ;  /* 0x7ff0000000199802 */ /* 0x000fce0000000f00 */
.L_x_17:
[----:B------:R-:W-:Y:S01]  /*0c40*/  FSEL R24, R24, RZ, P0 ;  /* 0x000000ff18187208 */ /* 0x000fe20000000000 */
[----:B------:R-:W-:Y:S01]  /*0c50*/  DADD R28, -RZ, |R40| ;  /* 0x00000000ff1c7229 */ /* 0x000fe20000000528 */
[----:B------:R-:W-:Y:S01]  /*0c60*/  FSEL R25, R25, 1.875, P0 ;  /* 0x3ff0000019197808 */ /* 0x000fe20000000000 */
[----:B------:R-:W-:Y:S01]  /*0c70*/  BSSY.RECONVERGENT B0, `(.L_x_18) ;  /* 0x0000005000007945 */ /* 0x000fe20003800200 */
[----:B------:R-:W-:-:S04]  /*0c80*/  MOV R0, 0xcc0 ;  /* 0x00000cc000007802 */ /* 0x000fc80000000f00 */
[----:B------:R-:W-:-:S06]  /*0c90*/  DADD R44, R44, -R24 ;  /* 0x000000002c2c7229 */ /* 0x000fcc0000000818 */
[----:B------:R0:W1:Y:S05]  /*0ca0*/  F2F.F32.F64 R19, R44 ;  /* 0x0000002c00137310 */ /* 0x00006a0000301000 */
[----:B01----:R-:W-:Y:S05]  /*0cb0*/  CALL.REL.NOINC `($_Z9rt_kernelP6float3PfS1_S1_S0_S0_S0_S0_S0_S0_P6float2i$__internal_accurate_pow) ;  /* 0x0000003000287944 */ /* 0x003fea0003c00000 */
[----:B------:R-:W-:Y:S05]  /*0cc0*/  BSYNC.RECONVERGENT B0 ;  /* 0x0000000000007941 */ /* 0x000fea0003800200 */
.L_x_18:
[----:B------:R-:W-:Y:S01]  /*0cd0*/  DADD R26, R40, 2 ;  /* 0x40000000281a7429 */ /* 0x000fe20000000000 */
[----:B------:R-:W-:Y:S01]  /*0ce0*/  FMUL R19, R19, -4 ;  /* 0xc080000013137820 */ /* 0x000fe20000400000 */
[C---:B------:R-:W-:Y:S01]  /*0cf0*/  FSETP.NEU.AND P1, PT, R23.reuse, RZ, PT ;  /* 0x000000ff1700720b */ /* 0x040fe20003f2d000 */
[----:B------:R-:W-:Y:S01]  /*0d00*/  BSSY.RECONVERGENT B0, `(.L_x_19) ;  /* 0x000000e000007945 */ /* 0x000fe20003800200 */
[----:B------:R-:W-:Y:S02]  /*0d10*/  FSETP.NEU.AND P0, PT, R23, 1, PT ;  /* 0x3f8000001700780b */ /* 0x000fe40003f0d000 */
[----:B------:R-:W-:Y:S02]  /*0d20*/  FSEL R24, R24, RZ, P1 ;  /* 0x000000ff18187208 */ /* 0x000fe40000800000 */
[----:B------:R-:W-:Y:S02]  /*0d30*/  FSEL R25, R28, RZ, P1 ;  /* 0x000000ff1c197208 */ /* 0x000fe40000800000 */
[----:B------:R-:W-:-:S02]  /*0d40*/  LOP3.LUT R0, R27, 0x7ff00000, RZ, 0xc0, !PT ;  /* 0x7ff000001b007812 */ /* 0x000fc400078ec0ff */
[----:B------:R0:W1:Y:S02]  /*0d50*/  F2F.F64.F32 R26, R19 ;  /* 0x00000013001a7310 */ /* 0x0000640000201800 */
[----:B------:R-:W-:-:S13]  /*0d60*/  ISETP.NE.AND P2, PT, R0, 0x7ff00000, PT ;  /* 0x7ff000000000780c */ /* 0x000fda0003f45270 */
[----:B01----:R-:W-:Y:S05]  /*0d70*/  @P2 BRA `(.L_x_20) ;  /* 0x0000000000182947 */ /* 0x003fea0003800000 */
[----:B------:R-:W-:-:S13]  /*0d80*/  FSETP.NAN.AND P1, PT, R23, R23, PT ;  /* 0x000000171700720b */ /* 0x000fda0003f28000 */
[----:B------:R-:W-:Y:S01]  /*0d90*/  @P1 DADD R24, R40, 2 ;  /* 0x4000000028181429 */ /* 0x000fe20000000000 */
[----:B------:R-:W-:Y:S10]  /*0da0*/  @P1 BRA `(.L_x_20) ;  /* 0x00000000000c1947 */ /* 0x000ff40003800000 */
[----:B------:R-:W-:-:S14]  /*0db0*/  DSETP.NEU.AND P1, PT, |R40|, +INF , PT ;  /* 0x7ff000002800742a */ /* 0x000fdc0003f2d200 */
[----:B------:R-:W-:Y:S01]  /*0dc0*/  @!P1 MOV R24, 0x0 ;  /* 0x0000000000189802 */ /* 0x000fe20000000f00 */
[----:B------:R-:W-:-:S07]  /*0dd0*/  @!P1 IMAD.MOV.U32 R25, RZ, RZ, 0x7ff00000 ;  /* 0x7ff00000ff199424 */ /* 0x000fce00078e00ff */
.L_x_20:
[----:B------:R-:W-:Y:S05]  /*0de0*/  BSYNC.RECONVERGENT B0 ;  /* 0x0000000000007941 */ /* 0x000fea0003800200 */
.L_x_19:
[----:B------:R-:W-:Y:S01]  /*0df0*/  FSEL R24, R24, RZ, P0 ;  /* 0x000000ff18187208 */ /* 0x000fe20000000000 */
[----:B------:R-:W-:Y:S01]  /*0e00*/  BSSY.RECONVERGENT B0, `(.L_x_21) ;  /* 0x000001c000007945 */ /* 0x000fe20003800200 */
[----:B------:R-:W-:Y:S02]  /*0e10*/  FSEL R25, R25, 1.875, P0 ;  /* 0x3ff0000019197808 */ /* 0x000fe40000000000 */
[----:B------:R-:W-:-:S04]  /*0e20*/  MOV R19, 0x4cbebc20 ;  /* 0x4cbebc2000137802 */ /* 0x000fc80000000f00 */
[----:B------:R-:W-:-:S06]  /*0e30*/  DADD R26, R26, R24 ;  /* 0x000000001a1a7229 */ /* 0x000fcc0000000018 */
[----:B------:R-:W0:Y:S02]  /*0e40*/  F2F.F32.F64 R0, R26 ;  /* 0x0000001a00007310 */ /* 0x000e240000301000 */
[----:B0-----:R-:W-:-:S13]  /*0e50*/  FSETP.GT.AND P0, PT, R0, RZ, PT ;  /* 0x000000ff0000720b */ /* 0x001fda0003f04000 */
[----:B------:R-:W-:Y:S05]  /*0e60*/  @!P0 BRA `(.L_x_22) ;  /* 0x0000000000548947 */ /* 0x000fea0003800000 */
[----:B------:R-:W-:Y:S01]  /*0e70*/  IADD3 R24, PT, PT, R0, -0xd000000, RZ ;  /* 0xf300000000187810 */ /* 0x000fe20007ffe0ff */
[----:B------:R0:W1:Y:S01]  /*0e80*/  MUFU.RSQ R25, R0 ;  /* 0x0000000000197308 */ /* 0x0000620000001400 */
[----:B------:R-:W-:Y:S02]  /*0e90*/  BSSY.RECONVERGENT B1, `(.L_x_23) ;  /* 0x000000a000017945 */ /* 0x000fe40003800200 */
[----:B------:R-:W-:-:S13]  /*0ea0*/  ISETP.GT.U32.AND P0, PT, R24, 0x727fffff, PT ;  /* 0x727fffff1800780c */ /* 0x000fda0003f04070 */
[----:B0-----:R-:W-:Y:S05]  /*0eb0*/  @!P0 BRA `(.L_x_24) ;  /* 0x00000000000c8947 */ /* 0x001fea0003800000 */
[----:B------:R-:W-:-:S07]  /*0ec0*/  MOV R24, 0xee0 ;  /* 0x00000ee000187802 */ /* 0x000fce0000000f00 */
[----:B-1----:R-:W-:Y:S05]  /*0ed0*/  CALL.REL.NOINC `($__internal_0_$__cuda_sm20_sqrt_rn_f32_slowpath) ;  /* 0x0000002400b47944 */ /* 0x002fea0003c00000 */
[----:B------:R-:W-:Y:S05]  /*0ee0*/  BRA `(.L_x_25) ;  /* 0x0000000000107947 */ /* 0x000fea0003800000 */
.L_x_24:
[----:B-1----:R-:W-:Y:S01]  /*0ef0*/  FMUL.FTZ R29, R0, R25 ;  /* 0x00000019001d7220 */ /* 0x002fe20000410000 */
[----:B------:R-:W-:-:S03]  /*0f00*/  FMUL.FTZ R24, R25, 0.5 ;  /* 0x3f00000019187820 */ /* 0x000fc60000410000 */
[----:B------:R-:W-:-:S04]  /*0f10*/  FFMA R0, -R29, R29, R0 ;  /* 0x0000001d1d007223 */ /* 0x000fc80000000100 */
[----:B------:R-:W-:-:S07]  /*0f20*/  FFMA R29, R0, R24, R29 ;  /* 0x00000018001d7223 */ /* 0x000fce000000001d */
.L_x_25:
[----:B------:R-:W-:Y:S05]  /*0f30*/  BSYNC.RECONVERGENT B1 ;  /* 0x0000000000017941 */ /* 0x000fea0003800200 */
.L_x_23:
[C-C-:B------:R-:W-:Y:S01]  /*0f40*/  FADD R0, -R23.reuse, -R29.reuse ;  /* 0x8000001d17007221 */ /* 0x140fe20000000100 */
[----:B------:R-:W-:-:S03]  /*0f50*/  FADD R23, -R23, R29 ;  /* 0x0000001d17177221 */ /* 0x000fc60000000100 */
[----:B------:R-:W-:Y:S01]  /*0f60*/  FMUL R0, R0, 0.5 ;  /* 0x3f00000000007820 */ /* 0x000fe20000400000 */
[----:B------:R-:W-:-:S04]  /*0f70*/  FMUL R23, R23, 0.5 ;  /* 0x3f00000017177820 */ /* 0x000fc80000400000 */
[----:B------:R-:W-:-:S04]  /*0f80*/  FSETP.GT.AND P0, PT, R0, RZ, PT ;  /* 0x000000ff0000720b */ /* 0x000fc80003f04000 */
[----:B------:R-:W-:-:S13]  /*0f90*/  FSETP.LEU.OR P0, PT, R23, RZ, !P0 ;  /* 0x000000ff1700720b */ /* 0x000fda000470b400 */
[----:B------:R-:W-:-:S04]  /*0fa0*/  @!P0 FSETP.GEU.AND P1, PT, R23, R0, PT ;  /* 0x000000001700820b */ /* 0x000fc80003f2e000 */
[----:B------:R-:W-:-:S09]  /*0fb0*/  @!P0 FSEL R19, R23, R0, !P1 ;  /* 0x0000000017138208 */ /* 0x000fd20004800000 */
.L_x_22:
[----:B------:R-:W-:Y:S05]  /*0fc0*/  BSYNC.RECONVERGENT B0 ;  /* 0x0000000000007941 */ /* 0x000fea0003800200 */
.L_x_21:
[CC--:B------:R-:W-:Y:S01]  /*0fd0*/  FSETP.GEU.AND P0, PT, R19.reuse, R46.reuse, PT ;  /* 0x0000002e1300720b */ /* 0x0c0fe20003f0e000 */
[----:B------:R-:W-:Y:S02]  /*0fe0*/  UIADD3 UR14, UP1, UPT, UR14, 0x4, URZ ;  /* 0x000000040e0e7890 */ /* 0x000fe4000ff3e0ff */
[----:B------:R-:W-:Y:S01]  /*0ff0*/  UIADD3 UR8, UPT, UPT, UR8, 0x1, URZ ;  /* 0x0000000108087890 */ /* 0x000fe2000fffe0ff */
[----:B------:R-:W-:Y:S01]  /*1000*/  FSEL R46, R19, R46, !P0 ;  /* 0x0000002e132e7208 */ /* 0x000fe20004000000 */
[----:B------:R-:W-:Y:S02]  /*1010*/  UIADD3.X UR15, UPT, UPT, URZ, UR15, URZ, UP1, !UPT ;  /* 0x0000000fff0f7290 */ /* 0x000fe40008ffe4ff */
[----:B------:R-:W-:Y:S02]  /*1020*/  UISETP.NE.AND UP1, UPT, UR8, URZ, UPT ;  /* 0x000000ff0800728c */ /* 0x000fe4000bf25270 */
[----:B------:R-:W-:-:S04]  /*1030*/  UIADD3 UR9, UP2, UPT, UR6, 0xc, URZ ;  /* 0x0000000c06097890 */ /* 0x000fc8000ff5e0ff */
[----:B------:R-:W-:Y:S01]  /*1040*/  @!P0 I2FP.F32.U32 R22, UR5 ;  /* 0x0000000500168c45 */ /* 0x000fe20008201000 */
[----:B------:R-:W-:Y:S02]  /*1050*/  UIADD3.X UR7, UPT, UPT, URZ, UR7, URZ, UP2, !UPT ;  /* 0x00000007ff077290 */ /* 0x000fe400097fe4ff */
[----:B------:R-:W-:Y:S01]  /*1060*/  UIADD3 UR5, UPT, UPT, UR5, 0x1, URZ ;  /* 0x0000000105057890 */ /* 0x000fe2000fffe0ff */
[----:B------:R-:W-:Y:S01]  /*1070*/  MOV R0, R22 ;  /* 0x0000001600007202 */ /* 0x000fe20000000f00 */
[----:B------:R-:W-:Y:S10]  /*1080*/  BRA.U UP1, `(.L_x_26) ;  /* 0xfffffff501947547 */ /* 0x000ff4000b83ffff */
.L_x_9:
[----:B------:R-:W0:Y:S01]  /*1090*/  LDCU UR6, c[0x0][0x3d8] ;  /* 0x00007b00ff0677ac */ /* 0x000e220008000800 */
[----:B------:R-:W0:Y:S02]  /*10a0*/  F2I.TRUNC.NTZ R19, R0 ;  /* 0x0000000000137305 */ /* 0x000e24000020f100 */
[----:B0-----:R-:W-:-:S13]  /*10b0*/  ISETP.GT.AND P0, PT, R19, UR6, PT ;  /* 0x0000000613007c0c */ /* 0x001fda000bf04270 */
[----:B------:R-:W-:Y:S05]  /*10c0*/  @P0 EXIT ;  /* 0x000000000000094d */ /* 0x000fea0003800000 */
[----:B------:R-:W0:Y:S02]  /*10d0*/  LDC.64 R22, c[0x0][0x3a0] ;  /* 0x0000e800ff167b82 */ /* 0x000e240000000a00 */
[----:B0-----:R-:W-:-:S05]  /*10e0*/  IMAD.WIDE R22, R19, 0xc, R22 ;  /* 0x0000000c13167825 */ /* 0x001fca00078e0216 */
[----:B------:R-:W2:Y:S04]  /*10f0*/  LDG.E R0, desc[UR12][R22.64+0x4] ;  /* 0x0000040c16007981 */ /* 0x000ea8000c1e1900 */
[----:B------:R-:W3:Y:S04]  /*1100*/  LDG.E R25, desc[UR12][R22.64] ;  /* 0x0000000c16197981 */ /* 0x000ee8000c1e1900 */
[----:B------:R-:W4:Y:S01]  /*1110*/  LDG.E R27, desc[UR12][R22.64+0x8] ;  /* 0x0000080c161b7981 */ /* 0x000f22000c1e1900 */
[C---:B------:R-:W-:Y:S01]  /*1120*/  FFMA R45, R46.reuse, R10, R15 ;  /* 0x0000000a2e2d7223 */ /* 0x040fe2000000000f */
[C---:B------:R-:W-:Y:S01]  /*1130*/  FFMA R44, R46.reuse, R9, R14 ;  /* 0x000000092e2c7223 */ /* 0x040fe2000000000e */
[----:B------:R-:W-:Y:S01]  /*1140*/  FFMA R46, R46, R11, R12 ;  /* 0x0000000b2e2e7223 */ /* 0x000fe2000000000c */
[----:B------:R-:W-:Y:S01]  /*1150*/  BSSY.RECONVERGENT B0, `(.L_x_27) ;  /* 0x0000014000007945 */ /* 0x000fe20003800200 */
[----:B--2---:R-:W-:Y:S01]  /*1160*/  FADD R14, R45, -R0 ;  /* 0x800000002d0e7221 */ /* 0x004fe20000000000 */
[----:B---3--:R-:W-:-:S03]  /*1170*/  FADD R15, R44, -R25 ;  /* 0x800000192c0f7221 */ /* 0x008fc60000000000 */
[----:B------:R-:W-:Y:S01]  /*1180*/  FMUL R0, R14, R14 ;  /* 0x0000000e0e007220 */ /* 0x000fe20000400000 */
[----:B----4-:R-:W-:-:S03]  /*1190*/  FADD R12, R46, -R27 ;  /* 0x8000001b2e0c7221 */ /* 0x010fc60000000000 */
[----:B------:R-:W-:-:S04]  /*11a0*/  FFMA R25, R15, R15, R0 ;  /* 0x0000000f0f197223 */ /* 0x000fc80000000000 */
[----:B------:R-:W-:-:S04]  /*11b0*/  FFMA R24, R12, R12, R25 ;  /* 0x0000000c0c187223 */ /* 0x000fc80000000019 */
[----:B------:R-:W-:Y:S01]  /*11c0*/  VIADD R0, R24, 0xf3000000 ;  /* 0xf300000018007836 */ /* 0x000fe20000000000 */
[----:B------:R0:W1:Y:S04]  /*11d0*/  MUFU.RSQ R23, R24 ;  /* 0x0000001800177308 */ /* 0x0000680000001400 */
[----:B------:R-:W-:-:S13]  /*11e0*/  ISETP.GT.U32.AND P0, PT, R0, 0x727fffff, PT ;  /* 0x727fffff0000780c */ /* 0x000fda0003f04070 */
[----:B01----:R-:W-:Y:S05]  /*11f0*/  @!P0 BRA `(.L_x_28) ;  /* 0x0000000000148947 */ /* 0x003fea0003800000 */
[----:B------:R-:W-:Y:S02]  /*1200*/  MOV R0, R24 ;  /* 0x0000001800007202 */ /* 0x000fe40000000f00 */
[----:B------:R-:W-:-:S07]  /*1210*/  MOV R24, 0x1230 ;  /* 0x0000123000187802 */ /* 0x000fce0000000f00 */
[----:B-----5:R-:W-:Y:S05]  /*1220*/  CALL.REL.NOINC `($__internal_0_$__cuda_sm20_sqrt_rn_f32_slowpath) ;  /* 0x0000002000e07944 */ /* 0x020fea0003c00000 */
[----:B------:R-:W-:Y:S01]  /*1230*/  MOV R27, R29 ;  /* 0x0000001d001b7202 */ /* 0x000fe20000000f00 */
[----:B------:R-:W-:Y:S06]  /*1240*/  BRA `(.L_x_29) ;  /* 0x0000000000107947 */ /* 0x000fec0003800000 */
.L_x_28:
[----:B------:R-:W-:Y:S01]  /*1250*/  FMUL.FTZ R27, R24, R23 ;  /* 0x00000017181b7220 */ /* 0x000fe20000410000 */
[----:B------:R-:W-:-:S03]  /*1260*/  FMUL.FTZ R22, R23, 0.5 ;  /* 0x3f00000017167820 */ /* 0x000fc60000410000 */
[----:B------:R-:W-:-:S04]  /*1270*/  FFMA R0, -R27, R27, R24 ;  /* 0x0000001b1b007223 */ /* 0x000fc80000000118 */
[----:B------:R-:W-:-:S07]  /*1280*/  FFMA R27, R0, R22, R27 ;  /* 0x00000016001b7223 */ /* 0x000fce000000001b */
.L_x_29:
[----:B------:R-:W-:Y:S05]  /*1290*/  BSYNC.RECONVERGENT B0 ;  /* 0x0000000000007941 */ /* 0x000fea0003800200 */
.L_x_27:
        /* <DEDUP_REMOVED lines=13> */
[----:B------:R-:W-:-:S07]  /*1370*/  MOV R47, R0 ;  /* 0x00000000002f7202 */ /* 0x000fce0000000f00 */
.L_x_31:
[----:B------:R-:W-:Y:S05]  /*1380*/  BSYNC.RECONVERGENT B2 ;  /* 0x0000000000027941 */ /* 0x000fea0003800200 */
.L_x_30:
        /* <DEDUP_REMOVED lines=14> */
.L_x_33:
[----:B------:R-:W-:Y:S05]  /*1470*/  BSYNC.RECONVERGENT B2 ;  /* 0x0000000000027941 */ /* 0x000fea0003800200 */
.L_x_32:
        /* <DEDUP_REMOVED lines=13> */
[----:B------:R-:W-:-:S07]  /*1550*/  MOV R48, R0 ;  /* 0x0000000000307202 */ /* 0x000fce0000000f00 */
.L_x_35:
[----:B------:R-:W-:Y:S05]  /*1560*/  BSYNC.RECONVERGENT B2 ;  /* 0x0000000000027941 */ /* 0x000fea0003800200 */
.L_x_34:
[----:B------:R-:W-:Y:S01]  /*1570*/  FFMA R15, R49, 9.9999997473787516356e-06, R45 ;  /* 0x3727c5ac310f7823 */ /* 0x000fe2000000002d */
[----:B------:R-:W-:Y:S01]  /*1580*/  FFMA R14, R47, 9.9999997473787516356e-06, R44 ;  /* 0x3727c5ac2f0e7823 */ /* 0x000fe2000000002c */
[----:B------:R-:W-:Y:S01]  /*1590*/  FFMA R12, R48, 9.9999997473787516356e-06, R46 ;  /* 0x3727c5ac300c7823 */ /* 0x000fe2000000002e */
[----:B------:R-:W-:Y:S01]  /*15a0*/  BSSY.RECONVERGENT B0, `(.L_x_36) ;  /* 0x0000013000007945 */ /* 0x000fe20003800200 */
[----:B-----5:R-:W-:Y:S01]  /*15b0*/  FADD R27, R6, -R15 ;  /* 0x8000000f061b7221 */ /* 0x020fe20000000000 */
[----:B------:R-:W-:Y:S01]  /*15c0*/  FADD R22, R5, -R14 ;  /* 0x8000000e05167221 */ /* 0x000fe20000000000 */
[----:B------:R-:W-:Y:S02]  /*15d0*/  FADD R26, R7, -R12 ;  /* 0x8000000c071a7221 */ /* 0x000fe40000000000 */
[----:B------:R-:W-:-:S04]  /*15e0*/  FMUL R23, R27, R27 ;  /* 0x0000001b1b177220 */ /* 0x000fc80000400000 */
[----:B------:R-:W-:-:S04]  /*15f0*/  FFMA R23, R22, R22, R23 ;  /* 0x0000001616177223 */ /* 0x000fc80000000017 */
[----:B------:R-:W-:-:S04]  /*1600*/  FFMA R0, R26, R26, R23 ;  /* 0x0000001a1a007223 */ /* 0x000fc80000000017 */
[----:B------:R-:W-:Y:S01]  /*1610*/  VIADD R24, R0, 0xf3000000 ;  /* 0xf300000000187836 */ /* 0x000fe20000000000 */
[----:B------:R0:W1:Y:S04]  /*1620*/  MUFU.RSQ R23, R0 ;  /* 0x0000000000177308 */ /* 0x0000680000001400 */
[----:B------:R-:W-:-:S13]  /*1630*/  ISETP.GT.U32.AND P0, PT, R24, 0x727fffff, PT ;  /* 0x727fffff1800780c */ /* 0x000fda0003f04070 */
[----:B01----:R-:W-:Y:S05]  /*1640*/  @!P0 BRA `(.L_x_37) ;  /* 0x0000000000108947 */ /* 0x003fea0003800000 */
[----:B------:R-:W-:-:S07]  /*1650*/  MOV R24, 0x1670 ;  /* 0x0000167000187802 */ /* 0x000fce0000000f00 */
[----:B------:R-:W-:Y:S05]  /*1660*/  CALL.REL.NOINC `($__internal_0_$__cuda_sm20_sqrt_rn_f32_slowpath) ;  /* 0x0000001c00d07944 */ /* 0x000fea0003c00000 */
[----:B------:R-:W-:Y:S01]  /*1670*/  MOV R31, R29 ;  /* 0x0000001d001f7202 */ /* 0x000fe20000000f00 */
[----:B------:R-:W-:Y:S06]  /*1680*/  BRA `(.L_x_38) ;  /* 0x0000000000107947 */ /* 0x000fec0003800000 */
.L_x_37:
[----:B------:R-:W-:Y:S01]  /*1690*/  FMUL.FTZ R31, R0, R23 ;  /* 0x00000017001f7220 */ /* 0x000fe20000410000 */
[----:B------:R-:W-:-:S03]  /*16a0*/  FMUL.FTZ R23, R23, 0.5 ;  /* 0x3f00000017177820 */ /* 0x000fc60000410000 */
[----:B------:R-:W-:-:S04]  /*16b0*/  FFMA R0, -R31, R31, R0 ;  /* 0x0000001f1f007223 */ /* 0x000fc80000000100 */
[----:B------:R-:W-:-:S07]  /*16c0*/  FFMA R31, R0, R23, R31 ;  /* 0x00000017001f7223 */ /* 0x000fce000000001f */
.L_x_38:
[----:B------:R-:W-:Y:S05]  /*16d0*/  BSYNC.RECONVERGENT B0 ;  /* 0x0000000000007941 */ /* 0x000fea0003800200 */
.L_x_36:
        /* <DEDUP_REMOVED lines=12> */
[----:B------:R-:W-:Y:S05]  /*17a0*/  CALL.REL.NOINC `($__internal_1_$__cuda_sm3x_div_rn_noftz_f32_slowpath) ;  /* 0x0000001c00d47944 */ /* 0x000fea0003c00000 */
[----:B------:R-:W-:-:S07]  /*17b0*/  IMAD.MOV.U32 R50, RZ, RZ, R0 ;  /* 0x000000ffff327224 */ /* 0x000fce00078e0000 */
.L_x_40:
[----:B------:R-:W-:Y:S05]  /*17c0*/  BSYNC.RECONVERGENT B2 ;  /* 0x0000000000027941 */ /* 0x000fea0003800200 */
.L_x_39:
        /* <DEDUP_REMOVED lines=13> */
[----:B------:R-:W-:-:S07]  /*18a0*/  MOV R52, R0 ;  /* 0x0000000000347202 */ /* 0x000fce0000000f00 */
.L_x_42:
[----:B------:R-:W-:Y:S05]  /*18b0*/  BSYNC.RECONVERGENT B2 ;  /* 0x0000000000027941 */ /* 0x000fea0003800200 */
.L_x_41:
        /* <DEDUP_REMOVED lines=9> */
[----:B------:R-:W-:Y:S01]  /*1950*/  IMAD.MOV.U32 R0, RZ, RZ, R26 ;  /* 0x000000ffff007224 */ /* 0x000fe200078e001a */
[----:B------:R-:W-:Y:S02]  /*1960*/  MOV R23, R31 ;  /* 0x0000001f00177202 */ /* 0x000fe40000000f00 */
[----:B------:R-:W-:-:S07]  /*1970*/  MOV R22, 0x1990 ;  /* 0x0000199000167802 */ /* 0x000fce0000000f00 */
[----:B------:R-:W-:Y:S05]  /*1980*/  CALL.REL.NOINC `($__internal_1_$__cuda_sm3x_div_rn_noftz_f32_slowpath) ;  /* 0x0000001c005c7944 */ /* 0x000fea0003c00000 */
[----:B------:R-:W-:-:S07]  /*1990*/  MOV R51, R0 ;  /* 0x0000000000337202 */ /* 0x000fce0000000f00 */
.L_x_44:
[----:B------:R-:W-:Y:S05]  /*19a0*/  BSYNC.RECONVERGENT B2 ;  /* 0x0000000000027941 */ /* 0x000fea0003800200 */
.L_x_43:
[----:B------:R-:W-:Y:S01]  /*19b0*/  HFMA2 R53, -RZ, RZ, 18.96875, -1.03125 ;  /* 0x4cbebc20ff357431 */ /* 0x000fe200000001ff */
[----:B------:R-:W-:Y:S06]  /*19c0*/  BRA.U !UP0, `(.L_x_45) ;  /* 0x0000000908547547 */ /* 0x000fec000b800000 */
[----:B------:R-:W-:Y:S01]  /*19d0*/  IMAD.MOV.U32 R53, RZ, RZ, 0x4cbebc20 ;  /* 0x4cbebc20ff357424 */ /* 0x000fe200078e00ff */
[----:B------:R-:W0:Y:S01]  /*19e0*/  LDCU UR11, c[0x0][0x3d8] ;  /* 0x00007b00ff0b77ac */ /* 0x000e220008000800 */
[----:B------:R-:W1:Y:S01]  /*19f0*/  LDCU.64 UR22, c[0x0][0x3a0] ;  /* 0x00007400ff1677ac */ /* 0x000e620008000a00 */
[----:B------:R-:W2:Y:S01]  /*1a00*/  LDCU.64 UR18, c[0x0][0x388] ;  /* 0x00007100ff1277ac */ /* 0x000ea20008000a00 */
[----:B------:R-:W-:-:S05]  /*1a10*/  UMOV UR6, URZ ;  /* 0x000000ff00067c82 */ /* 0x000fca0008000000 */
.L_x_62:
[----:B-1----:R-:W-:-:S06]  /*1a20*/  UIMAD.WIDE.U32 UR16, UR6, 0xc, UR22 ;  /* 0x0000000c061078a5 */ /* 0x002fcc000f8e0016 */
[----:B------:R-:W-:Y:S02]  /*1a30*/  MOV R22, UR16 ;  /* 0x0000001000167c02 */ /* 0x000fe40008000f00 */
[----:B------:R-:W-:-:S05]  /*1a40*/  MOV R23, UR17 ;  /* 0x0000001100177c02 */ /* 0x000fca0008000f00 */
[----:B------:R-:W3:Y:S04]  /*1a50*/  LDG.E R0, desc[UR12][R22.64+0x4] ;  /* 0x0000040c16007981 */ /* 0x000ee8000c1e1900 */
[----:B------:R-:W4:Y:S04]  /*1a60*/  LDG.E R25, desc[UR12][R22.64] ;  /* 0x0000000c16197981 */ /* 0x000f28000c1e1900 */
[----:B------:R-:W4:Y:S01]  /*1a70*/  LDG.E R27, desc[UR12][R22.64+0x8] ;  /* 0x0000080c161b7981 */ /* 0x000f22000c1e1900 */
[----:B--2---:R-:W-:Y:S02]  /*1a80*/  UIMAD.WIDE.U32 UR16, UR6, 0x4, UR18 ;  /* 0x00000004061078a5 */ /* 0x004fe4000f8e0012 */
[----:B------:R-:W-:-:S04]  /*1a90*/  UIADD3 UR6, UPT, UPT, UR6, 0x1, URZ ;  /* 0x0000000106067890 */ /* 0x000fc8000fffe0ff */
[----:B------:R-:W-:Y:S01]  /*1aa0*/  MOV R54, UR16 ;  /* 0x0000001000367c02 */ /* 0x000fe20008000f00 */
[----:B------:R-:W-:Y:S01]  /*1ab0*/  IMAD.U32 R55, RZ, RZ, UR17 ;  /* 0x00000011ff377e24 */ /* 0x000fe2000f8e00ff */
[----:B0-----:R-:W-:Y:S01]  /*1ac0*/  UISETP.NE.AND UP0, UPT, UR6, UR11, UPT ;  /* 0x0000000b0600728c */ /* 0x001fe2000bf05270 */
[----:B------:R-:W-:Y:S03]  /*1ad0*/  BSSY.RECONVERGENT B0, `(.L_x_46) ;  /* 0x0000019000007945 */ /* 0x000fe60003800200 */
[----:B------:R0:W5:Y:S01]  /*1ae0*/  LDG.E R54, desc[UR12][R54.64] ;  /* 0x0000000c36367981 */ /* 0x000162000c1e1900 */
[----:B---3--:R-:W-:Y:S01]  /*1af0*/  FADD R29, R15, -R0 ;  /* 0x800000000f1d7221 */ /* 0x008fe20000000000 */
[----:B----4-:R-:W-:-:S03]  /*1b00*/  FADD R25, R14, -R25 ;  /* 0x800000190e197221 */ /* 0x010fc60000000000 */
[----:B------:R-:W-:Y:S01]  /*1b10*/  FMUL R24, R29, R29 ;  /* 0x0000001d1d187220 */ /* 0x000fe20000400000 */
[----:B------:R-:W-:-:S03]  /*1b20*/  FADD R0, R12, -R27 ;  /* 0x8000001b0c007221 */ /* 0x000fc60000000000 */
[----:B------:R-:W-:Y:S01]  /*1b30*/  FFMA R27, R25, R25, R24 ;  /* 0x00000019191b7223 */ /* 0x000fe20000000018 */
[----:B------:R-:W-:-:S03]  /*1b40*/  FMUL R24, R29, R52 ;  /* 0x000000341d187220 */ /* 0x000fc60000400000 */
[----:B------:R-:W-:Y:S01]  /*1b50*/  FFMA R27, R0, R0, R27 ;  /* 0x00000000001b7223 */ /* 0x000fe2000000001b */
[----:B------:R-:W-:-:S03]  /*1b60*/  FFMA R25, R25, R50, R24 ;  /* 0x0000003219197223 */ /* 0x000fc60000000018 */
[----:B------:R1:W2:Y:S01]  /*1b70*/  MUFU.RSQ R26, R27 ;  /* 0x0000001b001a7308 */ /* 0x0002a20000001400 */
[----:B------:R-:W-:Y:S01]  /*1b80*/  IADD3 R22, PT, PT, R27, -0xd000000, RZ ;  /* 0xf30000001b167810 */ /* 0x000fe20007ffe0ff */
[----:B------:R-:W-:-:S03]  /*1b90*/  FFMA R25, R0, R51, R25 ;  /* 0x0000003300197223 */ /* 0x000fc60000000019 */
[----:B------:R-:W-:Y:S01]  /*1ba0*/  ISETP.GT.U32.AND P0, PT, R22, 0x727fffff, PT ;  /* 0x727fffff1600780c */ /* 0x000fe20003f04070 */
[----:B0-----:R-:W-:-:S12]  /*1bb0*/  FADD R55, R25, R25 ;  /* 0x0000001919377221 */ /* 0x001fd80000000000 */
[----:B-12---:R-:W-:Y:S05]  /*1bc0*/  @!P0 BRA `(.L_x_47) ;  /* 0x0000000000148947 */ /* 0x006fea0003800000 */
[----:B------:R-:W-:Y:S02]  /*1bd0*/  MOV R0, R27 ;  /* 0x0000001b00007202 */ /* 0x000fe40000000f00 */
[----:B------:R-:W-:-:S07]  /*1be0*/  MOV R24, 0x1c00 ;  /* 0x00001c0000187802 */ /* 0x000fce0000000f00 */
[----:B-----5:R-:W-:Y:S05]  /*1bf0*/  CALL.REL.NOINC `($__internal_0_$__cuda_sm20_sqrt_rn_f32_slowpath) ;  /* 0x00000018006c7944 */ /* 0x020fea0003c00000 */
[----:B------:R-:W-:Y:S01]  /*1c00*/  MOV R42, R29 ;  /* 0x0000001d002a7202 */ /* 0x000fe20000000f00 */
[----:B------:R-:W-:Y:S06]  /*1c10*/  BRA `(.L_x_48) ;  /* 0x0000000000107947 */ /* 0x000fec0003800000 */
.L_x_47:
[----:B------:R-:W-:Y:S01]  /*1c20*/  FMUL.FTZ R42, R27, R26 ;  /* 0x0000001a1b2a7220 */ /* 0x000fe20000410000 */
[----:B------:R-:W-:-:S03]  /*1c30*/  FMUL.FTZ R0, R26, 0.5 ;  /* 0x3f0000001a007820 */ /* 0x000fc60000410000 */
[----:B------:R-:W-:-:S04]  /*1c40*/  FFMA R23, -R42, R42, R27 ;  /* 0x0000002a2a177223 */ /* 0x000fc8000000011b */
[----:B------:R-:W-:-:S07]  /*1c50*/  FFMA R42, R23, R0, R42 ;  /* 0x00000000172a7223 */ /* 0x000fce000000002a */
.L_x_48:
[----:B------:R-:W-:Y:S05]  /*1c60*/  BSYNC.RECONVERGENT B0 ;  /* 0x0000000000007941 */ /* 0x000fea0003800200 */
.L_x_46:
[----:B------:R-:W0:Y:S01]  /*1c70*/  F2F.F64.F32 R40, R42 ;  /* 0x0000002a00287310 */ /* 0x000e220000201800 */
[----:B------:R-:W-:Y:S01]  /*1c80*/  BSSY.RECONVERGENT B0, `(.L_x_49) ;  /* 0x0000004000007945 */ /* 0x000fe20003800200 */
[----:B------:R-:W-:Y:S01]  /*1c90*/  MOV R0, 0x1cc0 ;  /* 0x00001cc000007802 */ /* 0x000fe20000000f00 */
[----:B0-----:R-:W-:-:S11]  /*1ca0*/  DADD R28, -RZ, |R40| ;  /* 0x00000000ff1c7229 */ /* 0x001fd60000000528 */
[----:B-----5:R-:W-:Y:S05]  /*1cb0*/  CALL.REL.NOINC `($_Z9rt_kernelP6float3PfS1_S1_S0_S0_S0_S0_S0_S0_P6float2i$__internal_accurate_pow) ;  /* 0x0000002000287944 */ /* 0x020fea0003c00000 */
[----:B------:R-:W-:Y:S05]  /*1cc0*/  BSYNC.RECONVERGENT B0 ;  /* 0x0000000000007941 */ /* 0x000fea0003800200 */
.L_x_49:
        /* <DEDUP_REMOVED lines=10> */
[----:B------:R-:W-:Y:S01]  /*1d70*/  IMAD.MOV.U32 R28, RZ, RZ, R26 ;  /* 0x000000ffff1c7224 */ /* 0x000fe200078e001a */
[----:B------:R-:W-:Y:S01]  /*1d80*/  MOV R29, R27 ;  /* 0x0000001b001d7202 */ /* 0x000fe20000000f00 */
[----:B------:R-:W-:Y:S06]  /*1d90*/  @P2 BRA `(.L_x_51) ;  /* 0x0000000000182947 */ /* 0x000fec0003800000 */
[----:B------:R-:W-:-:S13]  /*1da0*/  FSETP.NAN.AND P1, PT, R42, R42, PT ;  /* 0x0000002a2a00720b */ /* 0x000fda0003f28000 */
[----:B------:R-:W-:Y:S01]  /*1db0*/  @P1 DADD R24, R40, 2 ;  /* 0x4000000028181429 */ /* 0x000fe20000000000 */
[----:B------:R-:W-:Y:S10]  /*1dc0*/  @P1 BRA `(.L_x_51) ;  /* 0x00000000000c1947 */ /* 0x000ff40003800000 */
[----:B------:R-:W-:-:S14]  /*1dd0*/  DSETP.NEU.AND P1, PT, |R40|, +INF , PT ;  /* 0x7ff000002800742a */ /* 0x000fdc0003f2d200 */
[----:B------:R-:W-:Y:S02]  /*1de0*/  @!P1 MOV R24, 0x0 ;  /* 0x0000000000189802 */ /* 0x000fe40000000f00 */
[----:B------:R-:W-:-:S07]  /*1df0*/  @!P1 MOV R25, 0x7ff00000 ;  /* 0x7ff0000000199802 */ /* 0x000fce0000000f00 */
.L_x_51:
[----:B------:R-:W-:Y:S05]  /*1e00*/  BSYNC.RECONVERGENT B0 ;  /* 0x0000000000007941 */ /* 0x000fea0003800200 */
.L_x_50:
[----:B------:R-:W-:Y:S01]  /*1e10*/  BSSY.RECONVERGENT B0, `(.L_x_52) ;  /* 0x0000005000007945 */ /* 0x000fe20003800200 */
[----:B------:R-:W-:Y:S02]  /*1e20*/  FSEL R40, R24, RZ, P0 ;  /* 0x000000ff18287208 */ /* 0x000fe40000000000 */
[----:B------:R-:W-:Y:S02]  /*1e30*/  FSEL R41, R25, 1.875, P0 ;  /* 0x3ff0000019297808 */ /* 0x000fe40000000000 */
[----:B------:R-:W-:-:S07]  /*1e40*/  MOV R0, 0x1e60 ;  /* 0x00001e6000007802 */ /* 0x000fce0000000f00 */
[----:B------:R-:W-:Y:S05]  /*1e50*/  CALL.REL.NOINC `($_Z9rt_kernelP6float3PfS1_S1_S0_S0_S0_S0_S0_S0_P6float2i$__internal_accurate_pow) ;  /* 0x0000001c00c07944 */ /* 0x000fea0003c00000 */
[----:B------:R-:W-:Y:S05]  /*1e60*/  BSYNC.RECONVERGENT B0 ;  /* 0x0000000000007941 */ /* 0x000fea0003800200 */
.L_x_52:
        /* <DEDUP_REMOVED lines=13> */
[----:B------:R-:W-:Y:S01]  /*1f40*/  @!P1 IMAD.MOV.U32 R24, RZ, RZ, 0x0 ;  /* 0x00000000ff189424 */ /* 0x000fe200078e00ff */
[----:B------:R-:W-:-:S07]  /*1f50*/  @!P1 MOV R25, 0x7ff00000 ;  /* 0x7ff0000000199802 */ /* 0x000fce0000000f00 */
.L_x_53:
[----:B------:R-:W-:Y:S01]  /*1f60*/  FSEL R22, R24, RZ, P0 ;  /* 0x000000ff18167208 */ /* 0x000fe20000000000 */
[----:B------:R-:W-:Y:S01]  /*1f70*/  DADD R28, -RZ, |R42| ;  /* 0x00000000ff1c7229 */ /* 0x000fe2000000052a */
[----:B------:R-:W-:Y:S01]  /*1f80*/  FSEL R23, R25, 1.875, P0 ;  /* 0x3ff0000019177808 */ /* 0x000fe20000000000 */
[----:B------:R-:W-:Y:S01]  /*1f90*/  BSSY.RECONVERGENT B0, `(.L_x_54) ;  /* 0x0000005000007945 */ /* 0x000fe20003800200 */
[----:B------:R-:W-:-:S04]  /*1fa0*/  MOV R0, 0x1fe0 ;  /* 0x00001fe000007802 */ /* 0x000fc80000000f00 */
[----:B------:R-:W-:-:S10]  /*1fb0*/  DADD R22, R40, -R22 ;  /* 0x0000000028167229 */ /* 0x000fd40000000816 */
[----:B------:R0:W1:Y:S02]  /*1fc0*/  F2F.F32.F64 R22, R22 ;  /* 0x0000001600167310 */ /* 0x0000640000301000 */
[----:B01----:R-:W-:Y:S05]  /*1fd0*/  CALL.REL.NOINC `($_Z9rt_kernelP6float3PfS1_S1_S0_S0_S0_S0_S0_S0_P6float2i$__internal_accurate_pow) ;  /* 0x0000001c00607944 */ /* 0x003fea0003c00000 */
[----:B------:R-:W-:Y:S05]  /*1fe0*/  BSYNC.RECONVERGENT B0 ;  /* 0x0000000000007941 */ /* 0x000fea0003800200 */
.L_x_54:
[----:B------:R-:W-:Y:S01]  /*1ff0*/  DADD R26, R42, 2 ;  /* 0x400000002a1a7429 */ /* 0x000fe20000000000 */
[----:B------:R-:W-:Y:S01]  /*2000*/  FMUL R22, R22, -4 ;  /* 0xc080000016167820 */ /* 0x000fe20000400000 */
[C---:B------:R-:W-:Y:S01]  /*2010*/  FSETP.NEU.AND P1, PT, R55.reuse, RZ, PT ;  /* 0x000000ff3700720b */ /* 0x040fe20003f2d000 */
[----:B------:R-:W-:Y:S01]  /*2020*/  BSSY.RECONVERGENT B0, `(.L_x_55) ;  /* 0x000000e000007945 */ /* 0x000fe20003800200 */
[----:B------:R-:W-:Y:S02]  /*2030*/  FSETP.NEU.AND P0, PT, R55, 1, PT ;  /* 0x3f8000003700780b */ /* 0x000fe40003f0d000 */
[----:B------:R-:W-:Y:S01]  /*2040*/  FSEL R24, R24, RZ, P1 ;  /* 0x000000ff18187208 */ /* 0x000fe20000800000 */
[----:B------:R-:W0:Y:S01]  /*2050*/  F2F.F64.F32 R22, R22 ;  /* 0x0000001600167310 */ /* 0x000e220000201800 */
[----:B------:R-:W-:Y:S02]  /*2060*/  FSEL R25, R28, RZ, P1 ;  /* 0x000000ff1c197208 */ /* 0x000fe40000800000 */
[----:B------:R-:W-:-:S04]  /*2070*/  LOP3.LUT R26, R27, 0x7ff00000, RZ, 0xc0, !PT ;  /* 0x7ff000001b1a7812 */ /* 0x000fc800078ec0ff */
[----:B------:R-:W-:-:S13]  /*2080*/  ISETP.NE.AND P2, PT, R26, 0x7ff00000, PT ;  /* 0x7ff000001a00780c */ /* 0x000fda0003f45270 */
[----:B0-----:R-:W-:Y:S05]  /*2090*/  @P2 BRA `(.L_x_56) ;  /* 0x0000000000182947 */ /* 0x001fea0003800000 */
[----:B------:R-:W-:-:S13]  /*20a0*/  FSETP.NAN.AND P1, PT, R55, R55, PT ;  /* 0x000000373700720b */ /* 0x000fda0003f28000 */
[----:B------:R-:W-:Y:S01]  /*20b0*/  @P1 DADD R24, R42, 2 ;  /* 0x400000002a181429 */ /* 0x000fe20000000000 */
[----:B------:R-:W-:Y:S10]  /*20c0*/  @P1 BRA `(.L_x_56) ;  /* 0x00000000000c1947 */ /* 0x000ff40003800000 */
[----:B------:R-:W-:-:S14]  /*20d0*/  DSETP.NEU.AND P1, PT, |R42|, +INF , PT ;  /* 0x7ff000002a00742a */ /* 0x000fdc0003f2d200 */
[----:B------:R-:W-:Y:S02]  /*20e0*/  @!P1 MOV R24, 0x0 ;  /* 0x0000000000189802 */ /* 0x000fe40000000f00 */
[----:B------:R-:W-:-:S07]  /*20f0*/  @!P1 MOV R25, 0x7ff00000 ;  /* 0x7ff0000000199802 */ /* 0x000fce0000000f00 */
.L_x_56:
[----:B------:R-:W-:Y:S05]  /*2100*/  BSYNC.RECONVERGENT B0 ;  /* 0x0000000000007941 */ /* 0x000fea0003800200 */
.L_x_55:
[----:B------:R-:W-:Y:S01]  /*2110*/  FSEL R24, R24, RZ, P0 ;  /* 0x000000ff18187208 */ /* 0x000fe20000000000 */
[----:B------:R-:W-:Y:S01]  /*2120*/  BSSY.RECONVERGENT B0, `(.L_x_57) ;  /* 0x000001c000007945 */ /* 0x000fe20003800200 */
[----:B------:R-:W-:Y:S01]  /*2130*/  FSEL R25, R25, 1.875, P0 ;  /* 0x3ff0000019197808 */ /* 0x000fe20000000000 */
[----:B------:R-:W-:-:S05]  /*2140*/  IMAD.MOV.U32 R26, RZ, RZ, 0x4cbebc20 ;  /* 0x4cbebc20ff1a7424 */ /* 0x000fca00078e00ff */
        /* <DEDUP_REMOVED lines=12> */
.L_x_60:
[----:B-1----:R-:W-:Y:S01]  /*2210*/  FMUL.FTZ R29, R0, R23 ;  /* 0x00000017001d7220 */ /* 0x002fe20000410000 */
[----:B------:R-:W-:-:S03]  /*2220*/  FMUL.FTZ R22, R23, 0.5 ;  /* 0x3f00000017167820 */ /* 0x000fc60000410000 */
[----:B------:R-:W-:-:S04]  /*2230*/  FFMA R0, -R29, R29, R0 ;  /* 0x0000001d1d007223 */ /* 0x000fc80000000100 */
[----:B------:R-:W-:-:S07]  /*2240*/  FFMA R29, R0, R22, R29 ;  /* 0x00000016001d7223 */ /* 0x000fce000000001d */
.L_x_61:
[----:B------:R-:W-:Y:S05]  /*2250*/  BSYNC.RECONVERGENT B1 ;  /* 0x0000000000017941 */ /* 0x000fea0003800200 */
.L_x_59:
        /* <DEDUP_REMOVED lines=8> */
.L_x_58:
[----:B------:R-:W-:Y:S05]  /*22e0*/  BSYNC.RECONVERGENT B0 ;  /* 0x0000000000007941 */ /* 0x000fea0003800200 */
.L_x_57:
[----:B------:R-:W-:-:S04]  /*22f0*/  FSETP.GEU.AND P0, PT, R26, R53, PT ;  /* 0x000000351a00720b */ /* 0x000fc80003f0e000 */
[----:B------:R-:W-:Y:S01]  /*2300*/  FSEL R53, R26, R53, !P0 ;  /* 0x000000351a357208 */ /* 0x000fe20004000000 */
[----:B------:R-:W-:Y:S08]  /*2310*/  BRA.U UP0, `(.L_x_62) ;  /* 0xfffffff500c07547 */ /* 0x000ff0000b83ffff */
.L_x_45:
[----:B------:R-:W-:Y:S01]  /*2320*/  FADD R22, R6, -R45 ;  /* 0x8000002d06167221 */ /* 0x000fe20000000000 */
[----:B------:R-:W-:Y:S01]  /*2330*/  FADD R0, R5, -R44 ;  /* 0x8000002c05007221 */ /* 0x000fe20000000000 */
[----:B------:R-:W-:Y:S02]  /*2340*/  BSSY.RECONVERGENT B0, `(.L_x_63) ;  /* 0x0000010000007945 */ /* 0x000fe40003800200 */
[----:B------:R-:W-:Y:S01]  /*2350*/  FMUL R23, R22, R22 ;  /* 0x0000001616177220 */ /* 0x000fe20000400000 */
[----:B------:R-:W-:-:S03]  /*2360*/  FADD R22, R7, -R46 ;  /* 0x8000002e07167221 */ /* 0x000fc60000000000 */
[----:B------:R-:W-:-:S04]  /*2370*/  FFMA R23, R0, R0, R23 ;  /* 0x0000000000177223 */ /* 0x000fc80000000017 */
[----:B------:R-:W-:-:S04]  /*2380*/  FFMA R0, R22, R22, R23 ;  /* 0x0000001616007223 */ /* 0x000fc80000000017 */
[----:B------:R0:W1:Y:S01]  /*2390*/  MUFU.RSQ R23, R0 ;  /* 0x0000000000177308 */ /* 0x0000620000001400 */
[----:B------:R-:W-:-:S04]  /*23a0*/  IADD3 R22, PT, PT, R0, -0xd000000, RZ ;  /* 0xf300000000167810 */ /* 0x000fc80007ffe0ff */
[----:B------:R-:W-:-:S13]  /*23b0*/  ISETP.GT.U32.AND P0, PT, R22, 0x727fffff, PT ;  /* 0x727fffff1600780c */ /* 0x000fda0003f04070 */
[----:B01----:R-:W-:Y:S05]  /*23c0*/  @!P0 BRA `(.L_x_64) ;  /* 0x00000000000c8947 */ /* 0x003fea0003800000 */
[----:B------:R-:W-:-:S07]  /*23d0*/  MOV R24, 0x23f0 ;  /* 0x000023f000187802 */ /* 0x000fce0000000f00 */
[----:B------:R-:W-:Y:S05]  /*23e0*/  CALL.REL.NOINC `($__internal_0_$__cuda_sm20_sqrt_rn_f32_slowpath) ;  /* 0x0000001000707944 */ /* 0x000fea0003c00000 */
[----:B------:R-:W-:Y:S05]  /*23f0*/  BRA `(.L_x_65) ;  /* 0x0000000000107947 */ /* 0x000fea0003800000 */
.L_x_64:
[----:B------:R-:W-:Y:S01]  /*2400*/  FMUL.FTZ R29, R0, R23 ;  /* 0x00000017001d7220 */ /* 0x000fe20000410000 */
[----:B------:R-:W-:-:S03]  /*2410*/  FMUL.FTZ R22, R23, 0.5 ;  /* 0x3f00000017167820 */ /* 0x000fc60000410000 */
[----:B------:R-:W-:-:S04]  /*2420*/  FFMA R0, -R29, R29, R0 ;  /* 0x0000001d1d007223 */ /* 0x000fc80000000100 */
[----:B------:R-:W-:-:S07]  /*2430*/  FFMA R29, R0, R22, R29 ;  /* 0x00000016001d7223 */ /* 0x000fce000000001d */
.L_x_65:
[----:B------:R-:W-:Y:S05]  /*2440*/  BSYNC.RECONVERGENT B0 ;  /* 0x0000000000007941 */ /* 0x000fea0003800200 */
.L_x_63:
[----:B------:R-:W-:-:S13]  /*2450*/  FSETP.GEU.AND P0, PT, R53, R29, PT ;  /* 0x0000001d3500720b */ /* 0x000fda0003f0e000 */
[----:B------:R-:W-:Y:S05]  /*2460*/  @!P0 EXIT ;  /* 0x000000000000894d */ /* 0x000fea0003800000 */
[----:B------:R-:W0:Y:S08]  /*2470*/  LDC.64 R22, c[0x0][0x3a8] ;  /* 0x0000ea00ff167b82 */ /* 0x000e300000000a00 */
[----:B------:R-:W1:Y:S01]  /*2480*/  LDC.64 R24, c[0x0][0x3b0] ;  /* 0x0000ec00ff187b82 */ /* 0x000e620000000a00 */
[----:B0-----:R-:W-:-:S05]  /*2490*/  IMAD.WIDE R22, R19, 0xc, R22 ;  /* 0x0000000c13167825 */ /* 0x001fca00078e0216 */
[----:B------:R-:W2:Y:S01]  /*24a0*/  LDG.E R0, desc[UR12][R22.64] ;  /* 0x0000000c16007981 */ /* 0x000ea2000c1e1900 */
[----:B-1----:R-:W-:-:S03]  /*24b0*/  IMAD.WIDE R24, R19, 0xc, R24 ;  /* 0x0000000c13187825 */ /* 0x002fc600078e0218 */
[----:B------:R-:W3:Y:S04]  /*24c0*/  LDG.E R26, desc[UR12][R22.64+0x4] ;  /* 0x0000040c161a7981 */ /* 0x000ee8000c1e1900 */
[----:B------:R0:W4:Y:S04]  /*24d0*/  LDG.E R27, desc[UR12][R22.64+0x8] ;  /* 0x0000080c161b7981 */ /* 0x000128000c1e1900 */
[----:B------:R-:W5:Y:S04]  /*24e0*/  LDG.E R28, desc[UR12][R24.64] ;  /* 0x0000000c181c7981 */ /* 0x000f68000c1e1900 */
[----:B------:R-:W5:Y:S04]  /*24f0*/  LDG.E R33, desc[UR12][R24.64+0x4] ;  /* 0x0000040c18217981 */ /* 0x000f68000c1e1900 */
[----:B------:R-:W5:Y:S01]  /*2500*/  LDG.E R30, desc[UR12][R24.64+0x8] ;  /* 0x0000080c181e7981 */ /* 0x000f62000c1e1900 */
[----:B------:R-:W-:Y:S01]  /*2510*/  FADD R45, R2, -R45 ;  /* 0x8000002d022d7221 */ /* 0x000fe20000000000 */
[----:B------:R-:W-:-:S03]  /*2520*/  FADD R44, R3, -R44 ;  /* 0x8000002c032c7221 */ /* 0x000fc60000000000 */
[----:B------:R-:W-:Y:S01]  /*2530*/  FMUL R29, R45, R45 ;  /* 0x0000002d2d1d7220 */ /* 0x000fe20000400000 */
[----:B------:R-:W-:-:S03]  /*2540*/  FADD R46, R4, -R46 ;  /* 0x8000002e042e7221 */ /* 0x000fc60000000000 */
[----:B------:R-:W-:-:S04]  /*2550*/  FFMA R29, R44, R44, R29 ;  /* 0x0000002c2c1d7223 */ /* 0x000fc8000000001d */
[----:B------:R-:W-:Y:S01]  /*2560*/  FFMA R34, R46, R46, R29 ;  /* 0x0000002e2e227223 */ /* 0x000fe2000000001d */
[----:B------:R-:W-:-:S04]  /*2570*/  FMUL R29, R52, R49 ;  /* 0x00000031341d7220 */ /* 0x000fc80000400000 */
[----:B0-----:R-:W-:Y:S01]  /*2580*/  IADD3 R23, PT, PT, R34, -0xd000000, RZ ;  /* 0xf300000022177810 */ /* 0x001fe20007ffe0ff */
[----:B------:R-:W-:-:S03]  /*2590*/  FFMA R22, R50, R47, R29 ;  /* 0x0000002f32167223 */ /* 0x000fc6000000001d */
[----:B------:R-:W-:Y:S01]  /*25a0*/  ISETP.GT.U32.AND P0, PT, R23, 0x727fffff, PT ;  /* 0x727fffff1700780c */ /* 0x000fe20003f04070 */
[----:B------:R0:W1:Y:S01]  /*25b0*/  MUFU.RSQ R29, R34 ;  /* 0x00000022001d7308 */ /* 0x0000620000001400 */
[----:B------:R-:W-:Y:S01]  /*25c0*/  FFMA R23, R51, R48, R22 ;  /* 0x0000003033177223 */ /* 0x000fe20000000016 */
[----:B------:R-:W-:Y:S01]  /*25d0*/  BSSY.RECONVERGENT B0, `(.L_x_66) ;  /* 0x0000012000007945 */ /* 0x000fe20003800200 */
[----:B------:R-:W-:Y:S02]  /*25e0*/  IMAD.MOV.U32 R32, RZ, RZ, 0x3f800000 ;  /* 0x3f800000ff207424 */ /* 0x000fe400078e00ff */
[----:B--2---:R-:W-:Y:S01]  /*25f0*/  FADD R0, RZ, R0 ;  /* 0x00000000ff007221 */ /* 0x004fe20000000000 */
[----:B---3--:R-:W-:Y:S01]  /*2600*/  FADD R22, RZ, R26 ;  /* 0x0000001aff167221 */ /* 0x008fe20000000000 */
[----:B----4-:R-:W-:Y:S02]  /*2610*/  FADD R31, RZ, R27 ;  /* 0x0000001bff1f7221 */ /* 0x010fe40000000000 */
[C---:B-----5:R-:W-:Y:S01]  /*2620*/  FFMA R26, R23.reuse, R28, R0 ;  /* 0x0000001c171a7223 */ /* 0x060fe20000000000 */
[C---:B------:R-:W-:Y:S01]  /*2630*/  FFMA R27, R23.reuse, R33, R22 ;  /* 0x00000021171b7223 */ /* 0x040fe20000000016 */
[----:B------:R-:W-:Y:S01]  /*2640*/  FFMA R31, R23, R30, R31 ;  /* 0x0000001e171f7223 */ /* 0x000fe2000000001f */
[----:B01----:R-:W-:Y:S06]  /*2650*/  @!P0 BRA `(.L_x_67) ;  /* 0x0000000000148947 */ /* 0x003fec0003800000 */
[----:B------:R-:W-:Y:S02]  /*2660*/  MOV R0, R34 ;  /* 0x0000002200007202 */ /* 0x000fe40000000f00 */
[----:B------:R-:W-:-:S07]  /*2670*/  MOV R24, 0x2690 ;  /* 0x0000269000187802 */ /* 0x000fce0000000f00 */
[----:B------:R-:W-:Y:S05]  /*2680*/  CALL.REL.NOINC `($__internal_0_$__cuda_sm20_sqrt_rn_f32_slowpath) ;  /* 0x0000000c00c87944 */ /* 0x000fea0003c00000 */
[----:B------:R-:W-:Y:S01]  /*2690*/  MOV R39, R29 ;  /* 0x0000001d00277202 */ /* 0x000fe20000000f00 */
[----:B------:R-:W-:Y:S06]  /*26a0*/  BRA `(.L_x_68) ;  /* 0x0000000000107947 */ /* 0x000fec0003800000 */
.L_x_67:
[----:B------:R-:W-:Y:S01]  /*26b0*/  FMUL.FTZ R39, R34, R29 ;  /* 0x0000001d22277220 */ /* 0x000fe20000410000 */
[----:B------:R-:W-:-:S03]  /*26c0*/  FMUL.FTZ R22, R29, 0.5 ;  /* 0x3f0000001d167820 */ /* 0x000fc60000410000 */
[----:B------:R-:W-:-:S04]  /*26d0*/  FFMA R0, -R39, R39, R34 ;  /* 0x0000002727007223 */ /* 0x000fc80000000122 */
[----:B------:R-:W-:-:S07]  /*26e0*/  FFMA R39, R0, R22, R39 ;  /* 0x0000001600277223 */ /* 0x000fce0000000027 */
.L_x_68:
[----:B------:R-:W-:Y:S05]  /*26f0*/  BSYNC.RECONVERGENT B0 ;  /* 0x0000000000007941 */ /* 0x000fea0003800200 */
.L_x_66:
        /* <DEDUP_REMOVED lines=12> */
[----:B------:R-:W-:Y:S05]  /*27c0*/  CALL.REL.NOINC `($__internal_1_$__cuda_sm3x_div_rn_noftz_f32_slowpath) ;  /* 0x0000000c00cc7944 */ /* 0x000fea0003c00000 */
[----:B------:R-:W-:-:S07]  /*27d0*/  MOV R35, R0 ;  /* 0x0000000000237202 */ /* 0x000fce0000000f00 */
.L_x_70:
[----:B------:R-:W-:Y:S05]  /*27e0*/  BSYNC.RECONVERGENT B2 ;  /* 0x0000000000027941 */ /* 0x000fea0003800200 */
.L_x_69:
        /* <DEDUP_REMOVED lines=14> */
.L_x_72:
[----:B------:R-:W-:Y:S05]  /*28d0*/  BSYNC.RECONVERGENT B2 ;  /* 0x0000000000027941 */ /* 0x000fea0003800200 */
.L_x_71:
        /* <DEDUP_REMOVED lines=13> */
.L_x_74:
[----:B------:R-:W-:Y:S05]  /*29b0*/  BSYNC.RECONVERGENT B2 ;  /* 0x0000000000027941 */ /* 0x000fea0003800200 */
.L_x_73:
[----:B------:R-:W-:Y:S01]  /*29c0*/  FADD R52, R37, R52 ;  /* 0x0000003425347221 */ /* 0x000fe20000000000 */
[----:B------:R-:W-:Y:S01]  /*29d0*/  FADD R50, R35, R50 ;  /* 0x0000003223327221 */ /* 0x000fe20000000000 */
[----:B------:R-:W-:Y:S01]  /*29e0*/  FADD R51, R0, R51 ;  /* 0x0000003300337221 */ /* 0x000fe20000000000 */
[----:B------:R-:W-:Y:S01]  /*29f0*/  BSSY.RECONVERGENT B0, `(.L_x_75) ;  /* 0x0000010000007945 */ /* 0x000fe20003800200 */
[----:B------:R-:W-:-:S04]  /*2a00*/  FMUL R23, R52, R52 ;  /* 0x0000003434177220 */ /* 0x000fc80000400000 */
        /* <DEDUP_REMOVED lines=8> */
[----:B------:R-:W-:Y:S01]  /*2a90*/  IMAD.MOV.U32 R35, RZ, RZ, R29 ;  /* 0x000000ffff237224 */ /* 0x000fe200078e001d */
[----:B------:R-:W-:Y:S06]  /*2aa0*/  BRA `(.L_x_77) ;  /* 0x0000000000107947 */ /* 0x000fec0003800000 */
.L_x_76:
[----:B------:R-:W-:Y:S01]  /*2ab0*/  FMUL.FTZ R35, R0, R23 ;  /* 0x0000001700237220 */ /* 0x000fe20000410000 */
[----:B------:R-:W-:-:S03]  /*2ac0*/  FMUL.FTZ R22, R23, 0.5 ;  /* 0x3f00000017167820 */ /* 0x000fc60000410000 */
[----:B------:R-:W-:-:S04]  /*2ad0*/  FFMA R0, -R35, R35, R0 ;  /* 0x0000002323007223 */ /* 0x000fc80000000100 */
[----:B------:R-:W-:-:S07]  /*2ae0*/  FFMA R35, R0, R22, R35 ;  /* 0x0000001600237223 */ /* 0x000fce0000000023 */
.L_x_77:
[----:B------:R-:W-:Y:S05]  /*2af0*/  BSYNC.RECONVERGENT B0 ;  /* 0x0000000000007941 */ /* 0x000fea0003800200 */
.L_x_75:
        /* <DEDUP_REMOVED lines=14> */
.L_x_79:
[----:B------:R-:W-:Y:S05]  /*2be0*/  BSYNC.RECONVERGENT B2 ;  /* 0x0000000000027941 */ /* 0x000fea0003800200 */
.L_x_78:
        /* <DEDUP_REMOVED lines=14> */
.L_x_81:
[----:B------:R-:W-:Y:S05]  /*2cd0*/  BSYNC.RECONVERGENT B2 ;  /* 0x0000000000027941 */ /* 0x000fea0003800200 */
.L_x_80:
        /* <DEDUP_REMOVED lines=14> */
.L_x_83:
[----:B------:R-:W-:Y:S05]  /*2dc0*/  BSYNC.RECONVERGENT B2 ;  /* 0x0000000000027941 */ /* 0x000fea0003800200 */
.L_x_82:
[----:B------:R-:W0:Y:S08]  /*2dd0*/  LDC.64 R38, c[0x0][0x390] ;  /* 0x0000e400ff267b82 */ /* 0x000e300000000a00 */
[----:B------:R-:W1:Y:S01]  /*2de0*/  LDC.64 R22, c[0x0][0x3b8] ;  /* 0x0000ee00ff167b82 */ /* 0x000e620000000a00 */
[----:B0-----:R-:W-:-:S05]  /*2df0*/  IMAD.WIDE R38, R19, 0x4, R38 ;  /* 0x0000000413267825 */ /* 0x001fca00078e0226 */
[----:B------:R-:W2:Y:S01]  /*2e00*/  LDG.E R28, desc[UR12][R38.64] ;  /* 0x0000000c261c7981 */ /* 0x000ea2000c1e1900 */
[----:B------:R-:W-:Y:S01]  /*2e10*/  FMUL R33, R36, R49 ;  /* 0x0000003124217220 */ /* 0x000fe20000400000 */
[----:B-1----:R-:W-:-:S04]  /*2e20*/  IMAD.WIDE R22, R19, 0xc, R22 ;  /* 0x0000000c13167825 */ /* 0x002fc800078e0216 */
[----:B------:R-:W-:Y:S01]  /*2e30*/  FFMA R34, R34, R47, R33 ;  /* 0x0000002f22227223 */ /* 0x000fe20000000021 */
[----:B------:R-:W5:Y:S03]  /*2e40*/  LDG.E R25, desc[UR12][R22.64] ;  /* 0x0000000c16197981 */ /* 0x000f66000c1e1900 */
[----:B------:R-:W-:Y:S01]  /*2e50*/  FFMA R29, R29, R48, R34 ;  /* 0x000000301d1d7223 */ /* 0x000fe20000000022 */
[----:B------:R-:W5:Y:S03]  /*2e60*/  LDG.E R0, desc[UR12][R22.64+0x4] ;  /* 0x0000040c16007981 */ /* 0x000f66000c1e1900 */
[C---:B------:R-:W-:Y:S01]  /*2e70*/  FMUL R30, |R29|.reuse, 16777216 ;  /* 0x4b8000001d1e7820 */ /* 0x040fe20000400200 */
[----:B------:R-:W-:Y:S01]  /*2e80*/  FSETP.GEU.AND P0, PT, |R29|, 1.175494350822287508e-38, PT ;  /* 0x008000001d00780b */ /* 0x000fe20003f0e200 */
[----:B------:R0:W5:Y:S01]  /*2e90*/  LDG.E R24, desc[UR12][R22.64+0x8] ;  /* 0x0000080c16187981 */ /* 0x000162000c1e1900 */
[----:B------:R-:W-:-:S02]  /*2ea0*/  IMAD.MOV.U32 R36, RZ, RZ, 0x3a2c32e4 ;  /* 0x3a2c32e4ff247424 */ /* 0x000fc400078e00ff */
[----:B------:R-:W-:Y:S01]  /*2eb0*/  FSEL R30, R30, |R29|, !P0 ;  /* 0x4000001d1e1e7208 */ /* 0x000fe20004000000 */
[----:B------:R-:W-:Y:S03]  /*2ec0*/  BSSY.RECONVERGENT B0, `(.L_x_84) ;  /* 0x0000056000007945 */ /* 0x000fe60003800200 */
[----:B------:R-:W-:-:S04]  /*2ed0*/  IADD3 R33, PT, PT, R30, -0x3f3504f3, RZ ;  /* 0xc0cafb0d1e217810 */ /* 0x000fc80007ffe0ff */
[----:B------:R-:W-:Y:S02]  /*2ee0*/  LOP3.LUT R33, R33, 0xff800000, RZ, 0xc0, !PT ;  /* 0xff80000021217812 */ /* 0x000fe400078ec0ff */
[----:B0-----:R-:W-:Y:S02]  /*2ef0*/  FSEL R22, RZ, -24, P0 ;  /* 0xc1c00000ff167808 */ /* 0x001fe40000000000 */
[-C--:B------:R-:W-:Y:S02]  /*2f00*/  IADD3 R30, PT, PT, R30, -R33.reuse, RZ ;  /* 0x800000211e1e7210 */ /* 0x080fe40007ffe0ff */
[----:B------:R-:W-:-:S03]  /*2f10*/  I2FP.F32.S32 R33, R33 ;  /* 0x0000002100217245 */ /* 0x000fc60000201400 */
[C---:B------:R-:W-:Y:S01]  /*2f20*/  FADD R34, R30.reuse, 1 ;  /* 0x3f8000001e227421 */ /* 0x040fe20000000000 */
[----:B------:R-:W-:Y:S01]  /*2f30*/  FADD R30, R30, -1 ;  /* 0xbf8000001e1e7421 */ /* 0x000fe20000000000 */
[----:B------:R-:W-:-:S03]  /*2f40*/  FFMA R22, R33, 1.1920928955078125e-07, R22 ;  /* 0x3400000021167823 */ /* 0x000fc60000000016 */
[----:B------:R-:W-:Y:S01]  /*2f50*/  FADD R23, R30, R30 ;  /* 0x0000001e1e177221 */ /* 0x000fe20000000000 */
[----:B------:R-:W0:Y:S03]  /*2f60*/  MUFU.RCP R34, R34 ;  /* 0x0000002200227308 */ /* 0x000e260000001000 */
[----:B0-----:R-:W-:-:S04]  /*2f70*/  FMUL R23, R34, R23 ;  /* 0x0000001722177220 */ /* 0x001fc80000400000 */
[----:B------:R-:W-:Y:S01]  /*2f80*/  FADD R35, R30, -R23 ;  /* 0x800000171e237221 */ /* 0x000fe20000000000 */
[CC--:B------:R-:W-:Y:S01]  /*2f90*/  FMUL R33, R23.reuse, R23.reuse ;  /* 0x0000001717217220 */ /* 0x0c0fe20000400000 */
[----:B------:R-:W-:Y:S02]  /*2fa0*/  FFMA R37, R23, 1.4426950216293334961, R22 ;  /* 0x3fb8aa3b17257823 */ /* 0x000fe40000000016 */
[----:B------:R-:W-:Y:S01]  /*2fb0*/  FADD R35, R35, R35 ;  /* 0x0000002323237221 */ /* 0x000fe20000000000 */
[C---:B------:R-:W-:Y:S01]  /*2fc0*/  FFMA R36, R33.reuse, R36, 0.0032181653659790754318 ;  /* 0x3b52e7db21247423 */ /* 0x040fe20000000024 */
[----:B------:R-:W-:Y:S02]  /*2fd0*/  FADD R22, R22, -R37 ;  /* 0x8000002516167221 */ /* 0x000fe40000000000 */
[----:B------:R-:W-:Y:S01]  /*2fe0*/  FFMA R35, R30, -R23, R35 ;  /* 0x800000171e237223 */ /* 0x000fe20000000023 */
[----:B------:R-:W-:Y:S01]  /*2ff0*/  FFMA R36, R33, R36, 0.018033718690276145935 ;  /* 0x3c93bb7321247423 */ /* 0x000fe20000000024 */
[----:B------:R-:W-:-:S02]  /*3000*/  FFMA R22, R23, 1.4426950216293334961, R22 ;  /* 0x3fb8aa3b17167823 */ /* 0x000fc40000000016 */
[----:B------:R-:W-:Y:S01]  /*3010*/  FMUL R35, R34, R35 ;  /* 0x0000002322237220 */ /* 0x000fe20000400000 */
[----:B------:R-:W-:Y:S01]  /*3020*/  FFMA R36, R33, R36, 0.12022458761930465698 ;  /* 0x3df6384f21247423 */ /* 0x000fe20000000024 */
[----:B------:R-:W-:Y:S02]  /*3030*/  HFMA2 R34, -RZ, RZ, 0.64013671875, -15.109375 ;  /* 0x391fcb8eff227431 */ /* 0x000fe400000001ff */
[----:B------:R-:W-:Y:S01]  /*3040*/  FFMA R22, R35, 1.4426950216293334961, R22 ;  /* 0x3fb8aa3b23167823 */ /* 0x000fe20000000016 */
[----:B------:R-:W-:-:S03]  /*3050*/  FMUL R36, R33, R36 ;  /* 0x0000002421247220 */ /* 0x000fc60000400000 */
[----:B------:R-:W-:Y:S01]  /*3060*/  FFMA R22, R23, 1.9251366722983220825e-08, R22 ;  /* 0x32a55e3417167823 */ /* 0x000fe20000000016 */
[----:B------:R-:W-:-:S04]  /*3070*/  FMUL R30, R36, 3 ;  /* 0x40400000241e7820 */ /* 0x000fc80000400000 */
[----:B------:R-:W-:-:S04]  /*3080*/  FFMA R35, R35, R30, R22 ;  /* 0x0000001e23237223 */ /* 0x000fc80000000016 */
[----:B------:R-:W-:-:S04]  /*3090*/  FFMA R36, R23, R36, R35 ;  /* 0x0000002417247223 */ /* 0x000fc80000000023 */
[----:B------:R-:W-:-:S04]  /*30a0*/  FADD R23, R37, R36 ;  /* 0x0000002425177221 */ /* 0x000fc80000000000 */
[----:B------:R-:W-:-:S04]  /*30b0*/  FADD R37, -R37, R23 ;  /* 0x0000001725257221 */ /* 0x000fc80000000100 */
[----:B------:R-:W-:Y:S01]  /*30c0*/  FADD R37, R36, -R37 ;  /* 0x8000002524257221 */ /* 0x000fe20000000000 */
[----:B--2---:R-:W-:-:S04]  /*30d0*/  FMUL R28, R28, 0.25 ;  /* 0x3e8000001c1c7820 */ /* 0x004fc80000400000 */
[----:B------:R-:W-:-:S04]  /*30e0*/  FMUL R33, R28, R23 ;  /* 0x000000171c217220 */ /* 0x000fc80000400000 */
[----:B------:R-:W0:Y:S01]  /*30f0*/  FRND R30, R33 ;  /* 0x00000021001e7307 */ /* 0x000e220000201000 */
[C---:B------:R-:W-:Y:S01]  /*3100*/  FFMA R22, R28.reuse, R23, -R33 ;  /* 0x000000171c167223 */ /* 0x040fe20000000821 */
[C---:B------:R-:W-:Y:S02]  /*3110*/  FSETP.GT.AND P1, PT, |R33|.reuse, 152, PT ;  /* 0x431800002100780b */ /* 0x040fe40003f24200 */
[----:B------:R-:W-:Y:S01]  /*3120*/  FSETP.GEU.AND P2, PT, R33, RZ, PT ;  /* 0x000000ff2100720b */ /* 0x000fe20003f4e000 */
[----:B------:R-:W-:-:S03]  /*3130*/  FFMA R22, R28, R37, R22 ;  /* 0x000000251c167223 */ /* 0x000fc60000000016 */
[----:B------:R-:W1:Y:S01]  /*3140*/  F2I.NTZ R35, R33 ;  /* 0x0000002100237305 */ /* 0x000e620000203100 */
[----:B0-----:R-:W-:Y:S01]  /*3150*/  FADD R23, R33, -R30 ;  /* 0x8000001e21177221 */ /* 0x001fe20000000000 */
[----:B------:R-:W-:-:S03]  /*3160*/  FSETP.GT.AND P0, PT, R30, RZ, PT ;  /* 0x000000ff1e00720b */ /* 0x000fc60003f04000 */
[----:B------:R-:W-:Y:S01]  /*3170*/  FADD R23, R22, R23 ;  /* 0x0000001716177221 */ /* 0x000fe20000000000 */
[----:B------:R-:W-:Y:S02]  /*3180*/  SEL R30, RZ, 0x83000000, P0 ;  /* 0x83000000ff1e7807 */ /* 0x000fe40000000000 */
[----:B------:R-:W-:Y:S01]  /*3190*/  FSETP.NEU.AND P0, PT, R28, RZ, PT ;  /* 0x000000ff1c00720b */ /* 0x000fe20003f0d000 */
[----:B------:R-:W-:-:S03]  /*31a0*/  FFMA R22, R23, R34, 0.0013391353422775864601 ;  /* 0x3aaf85ed17167423 */ /* 0x000fc60000000022 */
[----:B------:R-:W-:Y:S01]  /*31b0*/  FSETP.EQ.OR P0, PT, R29, 1, !P0 ;  /* 0x3f8000001d00780b */ /* 0x000fe20004702400 */
[----:B------:R-:W-:-:S04]  /*31c0*/  FFMA R22, R23, R22, 0.0096188392490148544312 ;  /* 0x3c1d985617167423 */ /* 0x000fc80000000016 */
[----:B------:R-:W-:-:S04]  /*31d0*/  FFMA R22, R23, R22, 0.055503588169813156128 ;  /* 0x3d6357bb17167423 */ /* 0x000fc80000000016 */
[----:B------:R-:W-:Y:S01]  /*31e0*/  FFMA R34, R23, R22, 0.24022644758224487305 ;  /* 0x3e75fdec17227423 */ /* 0x000fe20000000016 */
[----:B------:R-:W-:-:S03]  /*31f0*/  FMUL R22, R28, 0.5 ;  /* 0x3f0000001c167820 */ /* 0x000fc60000400000 */
[----:B------:R-:W-:-:S03]  /*3200*/  FFMA R34, R23, R34, 0.69314718246459960938 ;  /* 0x3f31721817227423 */ /* 0x000fc60000000022 */
[----:B------:R-:W0:Y:S01]  /*3210*/  FRND.TRUNC R22, R22 ;  /* 0x0000001600167307 */ /* 0x000e22000020d000 */
[----:B------:R-:W-:Y:S01]  /*3220*/  FFMA R34, R23, R34, 1 ;  /* 0x3f80000017227423 */ /* 0x000fe20000000022 */
[----:B------:R-:W-:Y:S02]  /*3230*/  IADD3 R23, PT, PT, R30, 0x7f000000, RZ ;  /* 0x7f0000001e177810 */ /* 0x000fe40007ffe0ff */
[----:B-1----:R-:W-:-:S03]  /*3240*/  LEA R30, R35, -R30, 0x17 ;  /* 0x8000001e231e7211 */ /* 0x002fc600078eb8ff */
[----:B------:R-:W-:-:S04]  /*3250*/  FMUL R23, R34, R23 ;  /* 0x0000001722177220 */ /* 0x000fc80000400000 */
[----:B------:R-:W-:Y:S01]  /*3260*/  FMUL R30, R23, R30 ;  /* 0x0000001e171e7220 */ /* 0x000fe20000400000 */
[----:B------:R-:W-:Y:S01]  /*3270*/  @P1 FSEL R30, RZ, +INF , !P2 ;  /* 0x7f800000ff1e1808 */ /* 0x000fe20005000000 */
[----:B0-----:R-:W-:Y:S01]  /*3280*/  FADD R23, R22, R22 ;  /* 0x0000001616177221 */ /* 0x001fe20000000000 */
[----:B------:R-:W-:Y:S06]  /*3290*/  @P0 BRA `(.L_x_85) ;  /* 0x0000000000600947 */ /* 0x000fec0003800000 */
[----:B------:R-:W-:-:S04]  /*32a0*/  FSETP.NAN.AND P0, PT, |R28|, |R28|, PT ;  /* 0x4000001c1c00720b */ /* 0x000fc80003f08200 */
[----:B------:R-:W-:-:S13]  /*32b0*/  FSETP.NUM.AND P0, PT, |R29|, |R29|, !P0 ;  /* 0x4000001d1d00720b */ /* 0x000fda0004707200 */
[----:B------:R-:W-:Y:S01]  /*32c0*/  @!P0 FADD R32, R29, R28 ;  /* 0x0000001c1d208221 */ /* 0x000fe20000000000 */
[----:B------:R-:W-:Y:S06]  /*32d0*/  @!P0 BRA `(.L_x_85) ;  /* 0x0000000000508947 */ /* 0x000fec0003800000 */
[----:B------:R-:W-:Y:S01]  /*32e0*/  FSETP.NEU.AND P0, PT, |R29|, +INF , PT ;  /* 0x7f8000001d00780b */ /* 0x000fe20003f0d200 */
[----:B------:R-:W-:-:S03]  /*32f0*/  FADD R22, R28, -R23 ;  /* 0x800000171c167221 */ /* 0x000fc60000000000 */
[----:B------:R-:W-:-:S04]  /*3300*/  FSETP.NEU.AND P0, PT, R29, RZ, P0 ;  /* 0x000000ff1d00720b */ /* 0x000fc8000070d000 */
[----:B------:R-:W-:Y:S02]  /*3310*/  FSETP.GEU.OR P1, PT, R28, RZ, P0 ;  /* 0x000000ff1c00720b */ /* 0x000fe4000072e400 */
[----:B------:R-:W-:-:S07]  /*3320*/  FSETP.NEU.AND P2, PT, |R22|, 1, !P0 ;  /* 0x3f8000001600780b */ /* 0x000fce000474d200 */
[----:B------:R-:W-:-:S05]  /*3330*/  @!P0 FADD R23, R29, R29 ;  /* 0x0000001d1d178221 */ /* 0x000fca0000000000 */
[----:B------:R-:W-:-:S04]  /*3340*/  @!P1 LOP3.LUT R23, R23, 0x7f800000, RZ, 0x3c, !PT ;  /* 0x7f80000017179812 */ /* 0x000fc800078e3cff */
[----:B------:R-:W-:-:S05]  /*3350*/  @P2 LOP3.LUT R23, R23, 0x7fffffff, RZ, 0xc0, !PT ;  /* 0x7fffffff17172812 */ /* 0x000fca00078ec0ff */
[----:B------:R-:W-:Y:S01]  /*3360*/  @!P0 IMAD.MOV.U32 R32, RZ, RZ, R23 ;  /* 0x000000ffff208224 */ /* 0x000fe200078e0017 */
[----:B------:R-:W-:Y:S06]  /*3370*/  @!P0 BRA `(.L_x_85) ;  /* 0x0000000000288947 */ /* 0x000fec0003800000 */
[----:B------:R-:W-:Y:S02]  /*3380*/  FSETP.NEU.AND P0, PT, |R28|, +INF , PT ;  /* 0x7f8000001c00780b */ /* 0x000fe40003f0d200 */
[----:B------:R-:W-:-:S13]  /*3390*/  FSETP.EQ.AND P1, PT, R29, -1, PT ;  /* 0xbf8000001d00780b */ /* 0x000fda0003f22000 */
[----:B------:R-:W-:Y:S05]  /*33a0*/  @!P0 BRA P1, `(.L_x_85) ;  /* 0x00000000001c8947 */ /* 0x000fea0000800000 */
[----:B------:R-:W-:Y:S02]  /*33b0*/  FSETP.GEU.AND P1, PT, R29, RZ, PT ;  /* 0x000000ff1d00720b */ /* 0x000fe40003f2e000 */
[----:B------:R-:W-:-:S11]  /*33c0*/  MOV R32, R30 ;  /* 0x0000001e00207202 */ /* 0x000fd60000000f00 */
[----:B------:R-:W0:Y:S01]  /*33d0*/  @!P1 FRND.FLOOR R23, R28 ;  /* 0x0000001c00179307 */ /* 0x000e220000205000 */
[----:B------:R-:W-:-:S04]  /*33e0*/  @!P1 FSETP.NEU.AND P2, PT, |R22|, 1, PT ;  /* 0x3f8000001600980b */ /* 0x000fc80003f4d200 */
[----:B------:R-:W-:Y:S02]  /*33f0*/  @!P1 FSEL R22, R30, -R30, P2 ;  /* 0x8000001e1e169208 */ /* 0x000fe40001000000 */
[----:B0-----:R-:W-:-:S04]  /*3400*/  @!P1 FSETP.NEU.AND P0, PT, R28, R23, PT ;  /* 0x000000171c00920b */ /* 0x001fc80003f0d000 */
[----:B------:R-:W-:-:S09]  /*3410*/  @!P1 FSEL R32, R22, +QNAN , !P0 ;  /* 0x7fffffff16209808 */ /* 0x000fd20004000000 */
.L_x_85:
[----:B------:R-:W-:Y:S05]  /*3420*/  BSYNC.RECONVERGENT B0 ;  /* 0x0000000000007941 */ /* 0x000fea0003800200 */
.L_x_84:
[----:B------:R-:W0:Y:S02]  /*3430*/  LDC.64 R22, c[0x0][0x398] ;  /* 0x0000e600ff167b82 */ /* 0x000e240000000a00 */
[----:B0-----:R-:W-:-:S06]  /*3440*/  IMAD.WIDE R22, R19, 0x4, R22 ;  /* 0x0000000413167825 */ /* 0x001fcc00078e0216 */
[----:B------:R-:W2:Y:S01]  /*3450*/  LDG.E R22, desc[UR12][R22.64] ;  /* 0x0000000c16167981 */ /* 0x000ea2000c1e1900 */
[-C--:B-----5:R-:W-:Y:S01]  /*3460*/  FFMA R25, R25, R32.reuse, R26 ;  /* 0x0000002019197223 */ /* 0x0a0fe2000000001a */
[-C--:B------:R-:W-:Y:S01]  /*3470*/  FFMA R27, R0, R32.reuse, R27 ;  /* 0x00000020001b7223 */ /* 0x080fe2000000001b */
[----:B------:R-:W-:Y:S01]  /*3480*/  FFMA R31, R24, R32, R31 ;  /* 0x00000020181f7223 */ /* 0x000fe2000000001f */
[----:B------:R-:W-:Y:S01]  /*3490*/  FMUL R0, R49, R10 ;  /* 0x0000000a31007220 */ /* 0x000fe20000400000 */
[-C--:B------:R-:W-:Y:S01]  /*34a0*/  FFMA R18, R25, R13.reuse, R18 ;  /* 0x0000000d19127223 */ /* 0x080fe20000000012 */
[-C--:B------:R-:W-:Y:S01]  /*34b0*/  FFMA R16, R27, R13.reuse, R16 ;  /* 0x0000000d1b107223 */ /* 0x080fe20000000010 */
[----:B------:R-:W-:Y:S01]  /*34c0*/  FFMA R8, R31, R13, R8 ;  /* 0x0000000d1f087223 */ /* 0x000fe20000000008 */
[----:B------:R-:W-:Y:S01]  /*34d0*/  UIADD3 UR4, UPT, UPT, UR4, 0x1, URZ ;  /* 0x0000000104047890 */ /* 0x000fe2000fffe0ff */
[----:B------:R-:W-:Y:S01]  /*34e0*/  FFMA R19, R47, R9, R0 ;  /* 0x000000092f137223 */ /* 0x000fe20000000000 */
[----:B------:R0:W-:Y:S02]  /*34f0*/  STG.E desc[UR12][R20.64], R18 ;  /* 0x0000001214007986 */ /* 0x0001e4000c10190c */
[----:B------:R-:W-:Y:S01]  /*3500*/  UISETP.NE.AND UP0, UPT, UR4, 0x3, UPT ;  /* 0x000000030400788c */ /* 0x000fe2000bf05270 */
[----:B------:R-:W-:Y:S01]  /*3510*/  FFMA R19, R48, R11, R19 ;  /* 0x0000000b30137223 */ /* 0x000fe20000000013 */
[----:B------:R0:W-:Y:S03]  /*3520*/  STG.E desc[UR12][R20.64+0x4], R16 ;  /* 0x0000041014007986 */ /* 0x0001e6000c10190c */
[----:B------:R-:W-:Y:S01]  /*3530*/  FADD R0, R19, R19 ;  /* 0x0000001313007221 */ /* 0x000fe20000000000 */
[----:B------:R0:W-:Y:S03]  /*3540*/  STG.E desc[UR12][R20.64+0x8], R8 ;  /* 0x0000080814007986 */ /* 0x0001e6000c10190c */
[C---:B------:R-:W-:Y:S01]  /*3550*/  FFMA R9, R0.reuse, -R47, R9 ;  /* 0x8000002f00097223 */ /* 0x040fe20000000009 */
[C---:B------:R-:W-:Y:S01]  /*3560*/  FFMA R10, R0.reuse, -R49, R10 ;  /* 0x80000031000a7223 */ /* 0x040fe2000000000a */
[----:B------:R-:W-:Y:S01]  /*3570*/  FFMA R11, R0, -R48, R11 ;  /* 0x80000030000b7223 */ /* 0x000fe2000000000b */
[----:B--2---:R-:W-:Y:S01]  /*3580*/  FMUL R13, R22, R13 ;  /* 0x0000000d160d7220 */ /* 0x004fe20000400000 */
[----:B0-----:R-:W-:Y:S06]  /*3590*/  BRA.U UP0, `(.L_x_86) ;  /* 0xffffffd1001c7547 */ /* 0x001fec000b83ffff */
[----:B------:R-:W-:Y:S05]  /*35a0*/  EXIT ;  /* 0x000000000000794d */ /* 0x000fea0003800000 */
        .weak           $__internal_0_$__cuda_sm20_sqrt_rn_f32_slowpath
        .type           $__internal_0_$__cuda_sm20_sqrt_rn_f32_slowpath,@function
        .size           $__internal_0_$__cuda_sm20_sqrt_rn_f32_slowpath,($__internal_1_$__cuda_sm3x_div_rn_noftz_f32_slowpath - $__internal_0_$__cuda_sm20_sqrt_rn_f32_slowpath)
$__internal_0_$__cuda_sm20_sqrt_rn_f32_slowpath:
[----:B------:R-:W-:-:S13]  /*35b0*/  LOP3.LUT P0, RZ, R0, 0x7fffffff, RZ, 0xc0, !PT ;  /* 0x7fffffff00ff7812 */ /* 0x000fda000780c0ff */
[----:B------:R-:W-:Y:S01]  /*35c0*/  @!P0 MOV R29, R0 ;  /* 0x00000000001d8202 */ /* 0x000fe20000000f00 */
[----:B------:R-:W-:Y:S06]  /*35d0*/  @!P0 BRA `(.L_x_87) ;  /* 0x0000000000408947 */ /* 0x000fec0003800000 */
[----:B------:R-:W-:-:S13]  /*35e0*/  FSETP.GEU.FTZ.AND P0, PT, R0, RZ, PT ;  /* 0x000000ff0000720b */ /* 0x000fda0003f1e000 */
[----:B------:R-:W-:Y:S01]  /*35f0*/  @!P0 MOV R29, 0x7fffffff ;  /* 0x7fffffff001d8802 */ /* 0x000fe20000000f00 */
[----:B------:R-:W-:Y:S06]  /*3600*/  @!P0 BRA `(.L_x_87) ;  /* 0x0000000000348947 */ /* 0x000fec0003800000 */
[----:B------:R-:W-:-:S13]  /*3610*/  FSETP.GTU.FTZ.AND P0, PT, |R0|, +INF , PT ;  /* 0x7f8000000000780b */ /* 0x000fda0003f1c200 */
[----:B------:R-:W-:Y:S01]  /*3620*/  @P0 FADD.FTZ R29, R0, 1 ;  /* 0x3f800000001d0421 */ /* 0x000fe20000010000 */
[----:B------:R-:W-:Y:S06]  /*3630*/  @P0 BRA `(.L_x_87) ;  /* 0x0000000000280947 */ /* 0x000fec0003800000 */
[----:B------:R-:W-:-:S13]  /*3640*/  FSETP.NEU.FTZ.AND P0, PT, |R0|, +INF , PT ;  /* 0x7f8000000000780b */ /* 0x000fda0003f1d200 */
[----:B------:R-:W-:-:S04]  /*3650*/  @P0 FFMA R30, R0, 1.84467440737095516160e+19, RZ ;  /* 0x5f800000001e0823 */ /* 0x000fc800000000ff */
[----:B------:R-:W0:Y:S02]  /*3660*/  @P0 MUFU.RSQ R33, R30 ;  /* 0x0000001e00210308 */ /* 0x000e240000001400 */
[----:B0-----:R-:W-:Y:S01]  /*3670*/  @P0 FMUL.FTZ R25, R30, R33 ;  /* 0x000000211e190220 */ /* 0x001fe20000410000 */
[----:B------:R-:W-:-:S03]  /*3680*/  @P0 FMUL.FTZ R28, R33, 0.5 ;  /* 0x3f000000211c0820 */ /* 0x000fc60000410000 */
[----:B------:R-:W-:-:S04]  /*3690*/  @P0 FADD.FTZ R29, -R25, -RZ ;  /* 0x800000ff191d0221 */ /* 0x000fc80000010100 */
[----:B------:R-:W-:Y:S01]  /*36a0*/  @P0 FFMA R34, R25, R29, R30 ;  /* 0x0000001d19220223 */ /* 0x000fe2000000001e */
[----:B------:R-:W-:-:S03]  /*36b0*/  @!P0 IMAD.MOV.U32 R29, RZ, RZ, R0 ;  /* 0x000000ffff1d8224 */ /* 0x000fc600078e0000 */
[----:B------:R-:W-:-:S04]  /*36c0*/  @P0 FFMA R28, R34, R28, R25 ;  /* 0x0000001c221c0223 */ /* 0x000fc80000000019 */
[----:B------:R-:W-:-:S07]  /*36d0*/  @P0 FMUL.FTZ R29, R28, 2.3283064365386962891e-10 ;  /* 0x2f8000001c1d0820 */ /* 0x000fce0000410000 */
.L_x_87:
[----:B------:R-:W-:-:S04]  /*36e0*/  HFMA2 R25, -RZ, RZ, 0, 0 ;  /* 0x00000000ff197431 */ /* 0x000fc800000001ff */
[----:B------:R-:W-:Y:S05]  /*36f0*/  RET.REL.NODEC R24 `(_Z9rt_kernelP6float3PfS1_S1_S0_S0_S0_S0_S0_S0_P6float2i) ;  /* 0xffffffc818407950 */ /* 0x000fea0003c3ffff */
        .weak           $__internal_1_$__cuda_sm3x_div_rn_noftz_f32_slowpath
        .type           $__internal_1_$__cuda_sm3x_div_rn_noftz_f32_slowpath,@function
        .size           $__internal_1_$__cuda_sm3x_div_rn_noftz_f32_slowpath,($_Z9rt_kernelP6float3PfS1_S1_S0_S0_S0_S0_S0_S0_P6float2i$__internal_accurate_pow - $__internal_1_$__cuda_sm3x_div_rn_noftz_f32_slowpath)
$__internal_1_$__cuda_sm3x_div_rn_noftz_f32_slowpath:
[----:B------:R-:W-:Y:S01]  /*3700*/  SHF.R.U32.HI R24, RZ, 0x17, R23 ;  /* 0x00000017ff187819 */ /* 0x000fe20000011617 */
[----:B------:R-:W-:Y:S01]  /*3710*/  BSSY.RECONVERGENT B0, `(.L_x_88) ;  /* 0x0000062000007945 */ /* 0x000fe20003800200 */
[----:B------:R-:W-:Y:S02]  /*3720*/  SHF.R.U32.HI R28, RZ, 0x17, R0 ;  /* 0x00000017ff1c7819 */ /* 0x000fe40000011600 */
[----:B------:R-:W-:Y:S02]  /*3730*/  LOP3.LUT R24, R24, 0xff, RZ, 0xc0, !PT ;  /* 0x000000ff18187812 */ /* 0x000fe400078ec0ff */
[----:B------:R-:W-:Y:S02]  /*3740*/  LOP3.LUT R28, R28, 0xff, RZ, 0xc0, !PT ;  /* 0x000000ff1c1c7812 */ /* 0x000fe400078ec0ff */
[----:B------:R-:W-:Y:S02]  /*3750*/  IADD3 R29, PT, PT, R24, -0x1, RZ ;  /* 0xffffffff181d7810 */ /* 0x000fe40007ffe0ff */
[----:B------:R-:W-:-:S02]  /*3760*/  IADD3 R30, PT, PT, R28, -0x1, RZ ;  /* 0xffffffff1c1e7810 */ /* 0x000fc40007ffe0ff */
[----:B------:R-:W-:-:S04]  /*3770*/  ISETP.GT.U32.AND P0, PT, R29, 0xfd, PT ;  /* 0x000000fd1d00780c */ /* 0x000fc80003f04070 */
[----:B------:R-:W-:-:S13]  /*3780*/  ISETP.GT.U32.OR P0, PT, R30, 0xfd, P0 ;  /* 0x000000fd1e00780c */ /* 0x000fda0000704470 */
[----:B------:R-:W-:Y:S01]  /*3790*/  @!P0 IMAD.MOV.U32 R25, RZ, RZ, RZ ;  /* 0x000000ffff198224 */ /* 0x000fe200078e00ff */
[----:B------:R-:W-:Y:S06]  /*37a0*/  @!P0 BRA `(.L_x_89) ;  /* 0x00000000005c8947 */ /* 0x000fec0003800000 */
[----:B------:R-:W-:Y:S02]  /*37b0*/  FSETP.GTU.FTZ.AND P0, PT, |R0|, +INF , PT ;  /* 0x7f8000000000780b */ /* 0x000fe40003f1c200 */
[----:B------:R-:W-:-:S04]  /*37c0*/  FSETP.GTU.FTZ.AND P1, PT, |R23|, +INF , PT ;  /* 0x7f8000001700780b */ /* 0x000fc80003f3c200 */
[----:B------:R-:W-:-:S13]  /*37d0*/  PLOP3.LUT P0, PT, P0, P1, PT, 0xf8, 0x8f ;  /* 0x00000000008f781c */ /* 0x000fda0000703f70 */
[----:B------:R-:W-:Y:S05]  /*37e0*/  @P0 BRA `(.L_x_90) ;  /* 0x00000004004c0947 */ /* 0x000fea0003800000 */
[----:B------:R-:W-:-:S13]  /*37f0*/  LOP3.LUT P0, RZ, R23, 0x7fffffff, R0, 0xc8, !PT ;  /* 0x7fffffff17ff7812 */ /* 0x000fda000780c800 */
[----:B------:R-:W-:Y:S05]  /*3800*/  @!P0 BRA `(.L_x_91) ;  /* 0x00000004003c8947 */ /* 0x000fea0003800000 */
[C---:B------:R-:W-:Y:S02]  /*3810*/  FSETP.NEU.FTZ.AND P2, PT, |R0|.reuse, +INF , PT ;  /* 0x7f8000000000780b */ /* 0x040fe40003f5d200 */
[----:B------:R-:W-:Y:S02]  /*3820*/  FSETP.NEU.FTZ.AND P1, PT, |R23|, +INF , PT ;  /* 0x7f8000001700780b */ /* 0x000fe40003f3d200 */
[----:B------:R-:W-:-:S11]  /*3830*/  FSETP.NEU.FTZ.AND P0, PT, |R0|, +INF , PT ;  /* 0x7f8000000000780b */ /* 0x000fd60003f1d200 */
[----:B------:R-:W-:Y:S05]  /*3840*/  @!P1 BRA !P2, `(.L_x_91) ;  /* 0x00000004002c9947 */ /* 0x000fea0005000000 */
[----:B------:R-:W-:-:S04]  /*3850*/  LOP3.LUT P2, RZ, R0, 0x7fffffff, RZ, 0xc0, !PT ;  /* 0x7fffffff00ff7812 */ /* 0x000fc8000784c0ff */
[----:B------:R-:W-:-:S13]  /*3860*/  PLOP3.LUT P1, PT, P1, P2, PT, 0x2f, 0xf2 ;  /* 0x0000000000f2781c */ /* 0x000fda0000f24577 */
[----:B------:R-:W-:Y:S05]  /*3870*/  @P1 BRA `(.L_x_92) ;  /* 0x0000000400181947 */ /* 0x000fea0003800000 */
[----:B------:R-:W-:-:S04]  /*3880*/  LOP3.LUT P1, RZ, R23, 0x7fffffff, RZ, 0xc0, !PT ;  /* 0x7fffffff17ff7812 */ /* 0x000fc8000782c0ff */
[----:B------:R-:W-:-:S13]  /*3890*/  PLOP3.LUT P0, PT, P0, P1, PT, 0x2f, 0xf2 ;  /* 0x0000000000f2781c */ /* 0x000fda0000702577 */
[----:B------:R-:W-:Y:S05]  /*38a0*/  @P0 BRA `(.L_x_93) ;  /* 0x0000000400000947 */ /* 0x000fea0003800000 */
[----:B------:R-:W-:Y:S02]  /*38b0*/  ISETP.GE.AND P0, PT, R30, RZ, PT ;  /* 0x000000ff1e00720c */ /* 0x000fe40003f06270 */
[----:B------:R-:W-:-:S11]  /*38c0*/  ISETP.GE.AND P1, PT, R29, RZ, PT ;  /* 0x000000ff1d00720c */ /* 0x000fd60003f26270 */
[----:B------:R-:W-:Y:S01]  /*38d0*/  @P0 MOV R25, RZ ;  /* 0x000000ff00190202 */ /* 0x000fe20000000f00 */
[----:B------:R-:W-:Y:S01]  /*38e0*/  @!P0 FFMA R0, R0, 1.84467440737095516160e+19, RZ ;  /* 0x5f80000000008823 */ /* 0x000fe200000000ff */
[----:B------:R-:W-:Y:S01]  /*38f0*/  @!P0 MOV R25, 0xffffffc0 ;  /* 0xffffffc000198802 */ /* 0x000fe20000000f00 */
[----:B------:R-:W-:-:S03]  /*3900*/  @!P1 FFMA R23, R23, 1.84467440737095516160e+19, RZ ;  /* 0x5f80000017179823 */ /* 0x000fc600000000ff */
[----:B------:R-:W-:-:S07]  /*3910*/  @!P1 IADD3 R25, PT, PT, R25, 0x40, RZ ;  /* 0x0000004019199810 */ /* 0x000fce0007ffe0ff */
.L_x_89:
[----:B------:R-:W-:Y:S01]  /*3920*/  LEA R30, R24, 0xc0800000, 0x17 ;  /* 0xc0800000181e7811 */ /* 0x000fe200078eb8ff */
[----:B------:R-:W-:Y:S04]  /*3930*/  BSSY.RECONVERGENT B1, `(.L_x_94) ;  /* 0x0000036000017945 */ /* 0x000fe80003800200 */
[----:B------:R-:W-:Y:S01]  /*3940*/  IMAD.IADD R38, R23, 0x1, -R30 ;  /* 0x0000000117267824 */ /* 0x000fe200078e0a1e */
[----:B------:R-:W-:-:S03]  /*3950*/  IADD3 R23, PT, PT, R28, -0x7f, RZ ;  /* 0xffffff811c177810 */ /* 0x000fc60007ffe0ff */
[----:B------:R-:W0:Y:S01]  /*3960*/  MUFU.RCP R30, R38 ;  /* 0x00000026001e7308 */ /* 0x000e220000001000 */
[----:B------:R-:W-:Y:S01]  /*3970*/  FADD.FTZ R29, -R38, -RZ ;  /* 0x800000ff261d7221 */ /* 0x000fe20000010100 */
[C---:B------:R-:W-:Y:S01]  /*3980*/  IMAD R0, R23.reuse, -0x800000, R0 ;  /* 0xff80000017007824 */ /* 0x040fe200078e0200 */
[----:B------:R-:W-:-:S04]  /*3990*/  IADD3 R24, PT, PT, R23, 0x7f, -R24 ;  /* 0x0000007f17187810 */ /* 0x000fc80007ffe818 */
[----:B------:R-:W-:Y:S01]  /*39a0*/  IADD3 R25, PT, PT, R24, R25, RZ ;  /* 0x0000001918197210 */ /* 0x000fe20007ffe0ff */
[----:B0-----:R-:W-:-:S04]  /*39b0*/  FFMA R33, R30, R29, 1 ;  /* 0x3f8000001e217423 */ /* 0x001fc8000000001d */
[----:B------:R-:W-:-:S04]  /*39c0*/  FFMA R33, R30, R33, R30 ;  /* 0x000000211e217223 */ /* 0x000fc8000000001e */
[----:B------:R-:W-:-:S04]  /*39d0*/  FFMA R28, R0, R33, RZ ;  /* 0x00000021001c7223 */ /* 0x000fc800000000ff */
[----:B------:R-:W-:-:S04]  /*39e0*/  FFMA R30, R29, R28, R0 ;  /* 0x0000001c1d1e7223 */ /* 0x000fc80000000000 */
[----:B------:R-:W-:-:S04]  /*39f0*/  FFMA R28, R33, R30, R28 ;  /* 0x0000001e211c7223 */ /* 0x000fc8000000001c */
[----:B------:R-:W-:-:S04]  /*3a00*/  FFMA R29, R29, R28, R0 ;  /* 0x0000001c1d1d7223 */ /* 0x000fc80000000000 */
[----:B------:R-:W-:-:S05]  /*3a10*/  FFMA R0, R33, R29, R28 ;  /* 0x0000001d21007223 */ /* 0x000fca000000001c */
[----:B------:R-:W-:-:S04]  /*3a20*/  SHF.R.U32.HI R23, RZ, 0x17, R0 ;  /* 0x00000017ff177819 */ /* 0x000fc80000011600 */
[----:B------:R-:W-:-:S04]  /*3a30*/  LOP3.LUT R24, R23, 0xff, RZ, 0xc0, !PT ;  /* 0x000000ff17187812 */ /* 0x000fc800078ec0ff */
[----:B------:R-:W-:-:S05]  /*3a40*/  IADD3 R23, PT, PT, R24, R25, RZ ;  /* 0x0000001918177210 */ /* 0x000fca0007ffe0ff */
[----:B------:R-:W-:-:S05]  /*3a50*/  VIADD R24, R23, 0xffffffff ;  /* 0xffffffff17187836 */ /* 0x000fca0000000000 */
[----:B------:R-:W-:-:S13]  /*3a60*/  ISETP.GE.U32.AND P0, PT, R24, 0xfe, PT ;  /* 0x000000fe1800780c */ /* 0x000fda0003f06070 */
[----:B------:R-:W-:Y:S05]  /*3a70*/  @!P0 BRA `(.L_x_95) ;  /* 0x0000000000808947 */ /* 0x000fea0003800000 */
[----:B------:R-:W-:-:S13]  /*3a80*/  ISETP.GT.AND P0, PT, R23, 0xfe, PT ;  /* 0x000000fe1700780c */ /* 0x000fda0003f04270 */
[----:B------:R-:W-:Y:S05]  /*3a90*/  @P0 BRA `(.L_x_96) ;  /* 0x00000000006c0947 */ /* 0x000fea0003800000 */
[----:B------:R-:W-:-:S13]  /*3aa0*/  ISETP.GE.AND P0, PT, R23, 0x1, PT ;  /* 0x000000011700780c */ /* 0x000fda0003f06270 */
[----:B------:R-:W-:Y:S05]  /*3ab0*/  @P0 BRA `(.L_x_97) ;  /* 0x0000000000740947 */ /* 0x000fea0003800000 */
[----:B------:R-:W-:Y:S02]  /*3ac0*/  ISETP.GE.AND P0, PT, R23, -0x18, PT ;  /* 0xffffffe81700780c */ /* 0x000fe40003f06270 */
[----:B------:R-:W-:-:S11]  /*3ad0*/  LOP3.LUT R0, R0, 0x80000000, RZ, 0xc0, !PT ;  /* 0x8000000000007812 */ /* 0x000fd600078ec0ff */
[----:B------:R-:W-:Y:S05]  /*3ae0*/  @!P0 BRA `(.L_x_97) ;  /* 0x0000000000688947 */ /* 0x000fea0003800000 */
[CCC-:B------:R-:W-:Y:S01]  /*3af0*/  FFMA.RZ R24, R33.reuse, R29.reuse, R28.reuse ;  /* 0x0000001d21187223 */ /* 0x1c0fe2000000c01c */
[CCC-:B------:R-:W-:Y:S01]  /*3b00*/  FFMA.RP R25, R33.reuse, R29.reuse, R28.reuse ;  /* 0x0000001d21197223 */ /* 0x1c0fe2000000801c */
[----:B------:R-:W-:Y:S01]  /*3b10*/  FFMA.RM R28, R33, R29, R28 ;  /* 0x0000001d211c7223 */ /* 0x000fe2000000401c */
[C---:B------:R-:W-:Y:S02]  /*3b20*/  IADD3 R29, PT, PT, R23.reuse, 0x20, RZ ;  /* 0x00000020171d7810 */ /* 0x040fe40007ffe0ff */
[----:B------:R-:W-:Y:S02]  /*3b30*/  LOP3.LUT R24, R24, 0x7fffff, RZ, 0xc0, !PT ;  /* 0x007fffff18187812 */ /* 0x000fe400078ec0ff */
[C---:B------:R-:W-:Y:S02]  /*3b40*/  ISETP.NE.AND P2, PT, R23.reuse, RZ, PT ;  /* 0x000000ff1700720c */ /* 0x040fe40003f45270 */
[----:B------:R-:W-:Y:S02]  /*3b50*/  LOP3.LUT R24, R24, 0x800000, RZ, 0xfc, !PT ;  /* 0x0080000018187812 */ /* 0x000fe400078efcff */
[----:B------:R-:W-:-:S02]  /*3b60*/  ISETP.NE.AND P1, PT, R23, RZ, PT ;  /* 0x000000ff1700720c */ /* 0x000fc40003f25270 */
[----:B------:R-:W-:Y:S02]  /*3b70*/  IADD3 R23, PT, PT, -R23, RZ, RZ ;  /* 0x000000ff17177210 */ /* 0x000fe40007ffe1ff */
[----:B------:R-:W-:Y:S02]  /*3b80*/  SHF.L.U32 R29, R24, R29, RZ ;  /* 0x0000001d181d7219 */ /* 0x000fe400000006ff */
[----:B------:R-:W-:Y:S02]  /*3b90*/  FSETP.NEU.FTZ.AND P0, PT, R25, R28, PT ;  /* 0x0000001c1900720b */ /* 0x000fe40003f1d000 */
[----:B------:R-:W-:Y:S02]  /*3ba0*/  SEL R23, R23, RZ, P2 ;  /* 0x000000ff17177207 */ /* 0x000fe40001000000 */
[----:B------:R-:W-:Y:S02]  /*3bb0*/  ISETP.NE.AND P1, PT, R29, RZ, P1 ;  /* 0x000000ff1d00720c */ /* 0x000fe40000f25270 */
[----:B------:R-:W-:-:S02]  /*3bc0*/  SHF.R.U32.HI R23, RZ, R23, R24 ;  /* 0x00000017ff177219 */ /* 0x000fc40000011618 */
[----:B------:R-:W-:Y:S02]  /*3bd0*/  PLOP3.LUT P0, PT, P0, P1, PT, 0xf8, 0x8f ;  /* 0x00000000008f781c */ /* 0x000fe40000703f70 */
[----:B------:R-:W-:Y:S02]  /*3be0*/  SHF.R.U32.HI R25, RZ, 0x1, R23 ;  /* 0x00000001ff197819 */ /* 0x000fe40000011617 */
[----:B------:R-:W-:-:S04]  /*3bf0*/  SEL R24, RZ, 0x1, !P0 ;  /* 0x00000001ff187807 */ /* 0x000fc80004000000 */
[----:B------:R-:W-:-:S04]  /*3c00*/  LOP3.LUT R24, R24, 0x1, R25, 0xf8, !PT ;  /* 0x0000000118187812 */ /* 0x000fc800078ef819 */
[----:B------:R-:W-:-:S04]  /*3c10*/  LOP3.LUT R24, R24, R23, RZ, 0xc0, !PT ;  /* 0x0000001718187212 */ /* 0x000fc800078ec0ff */
[----:B------:R-:W-:-:S04]  /*3c20*/  IADD3 R25, PT, PT, R25, R24, RZ ;  /* 0x0000001819197210 */ /* 0x000fc80007ffe0ff */
[----:B------:R-:W-:Y:S01]  /*3c30*/  LOP3.LUT R0, R25, R0, RZ, 0xfc, !PT ;  /* 0x0000000019007212 */ /* 0x000fe200078efcff */
[----:B------:R-:W-:Y:S06]  /*3c40*/  BRA `(.L_x_97) ;  /* 0x0000000000107947 */ /* 0x000fec0003800000 */
.L_x_96:
[----:B------:R-:W-:-:S04]  /*3c50*/  LOP3.LUT R0, R0, 0x80000000, RZ, 0xc0, !PT ;  /* 0x8000000000007812 */ /* 0x000fc800078ec0ff */
[----:B------:R-:W-:Y:S01]  /*3c60*/  LOP3.LUT R0, R0, 0x7f800000, RZ, 0xfc, !PT ;  /* 0x7f80000000007812 */ /* 0x000fe200078efcff */
[----:B------:R-:W-:Y:S06]  /*3c70*/  BRA `(.L_x_97) ;  /* 0x0000000000047947 */ /* 0x000fec0003800000 */
.L_x_95:
[----:B------:R-:W-:-:S07]  /*3c80*/  IMAD R0, R25, 0x800000, R0 ;  /* 0x0080000019007824 */ /* 0x000fce00078e0200 */
.L_x_97:
[----:B------:R-:W-:Y:S05]  /*3c90*/  BSYNC.RECONVERGENT B1 ;  /* 0x0000000000017941 */ /* 0x000fea0003800200 */
.L_x_94:
[----:B------:R-:W-:Y:S05]  /*3ca0*/  BRA `(.L_x_98) ;  /* 0x0000000000207947 */ /* 0x000fea0003800000 */
.L_x_93:
[----:B------:R-:W-:-:S04]  /*3cb0*/  LOP3.LUT R0, R23, 0x80000000, R0, 0x48, !PT ;  /* 0x8000000017007812 */ /* 0x000fc800078e4800 */
[----:B------:R-:W-:Y:S01]  /*3cc0*/  LOP3.LUT R0, R0, 0x7f800000, RZ, 0xfc, !PT ;  /* 0x7f80000000007812 */ /* 0x000fe200078efcff */
[----:B------:R-:W-:Y:S06]  /*3cd0*/  BRA `(.L_x_98) ;  /* 0x0000000000147947 */ /* 0x000fec0003800000 */
.L_x_92:
[----:B------:R-:W-:Y:S01]  /*3ce0*/  LOP3.LUT R0, R23, 0x80000000, R0, 0x48, !PT ;  /* 0x8000000017007812 */ /* 0x000fe200078e4800 */
[----:B------:R-:W-:Y:S06]  /*3cf0*/  BRA `(.L_x_98) ;  /* 0x00000000000c7947 */ /* 0x000fec0003800000 */
.L_x_91:
[----:B------:R-:W0:Y:S01]  /*3d00*/  MUFU.RSQ R0, -QNAN ;  /* 0xffc0000000007908 */ /* 0x000e220000001400 */
[----:B------:R-:W-:Y:S05]  /*3d10*/  BRA `(.L_x_98) ;  /* 0x0000000000047947 */ /* 0x000fea0003800000 */
.L_x_90:
[----:B------:R-:W-:-:S07]  /*3d20*/  FADD.FTZ R0, R0, R23 ;  /* 0x0000001700007221 */ /* 0x000fce0000010000 */
.L_x_98:
[----:B------:R-:W-:Y:S05]  /*3d30*/  BSYNC.RECONVERGENT B0 ;  /* 0x0000000000007941 */ /* 0x000fea0003800200 */
.L_x_88:
[----:B------:R-:W-:-:S04]  /*3d40*/  HFMA2 R23, -RZ, RZ, 0, 0 ;  /* 0x00000000ff177431 */ /* 0x000fc800000001ff */
[----:B0-----:R-:W-:Y:S05]  /*3d50*/  RET.REL.NODEC R22 `(_Z9rt_kernelP6float3PfS1_S1_S0_S0_S0_S0_S0_S0_P6float2i) ;  /* 0xffffffc016a87950 */ /* 0x001fea0003c3ffff */
        .type           $_Z9rt_kernelP6float3PfS1_S1_S0_S0_S0_S0_S0_S0_P6float2i$__internal_accurate_pow,@function
        .size           $_Z9rt_kernelP6float3PfS1_S1_S0_S0_S0_S0_S0_S0_P6float2i$__internal_accurate_pow,(.L_x_103 - $_Z9rt_kernelP6float3PfS1_S1_S0_S0_S0_S0_S0_S0_P6float2i$__internal_accurate_pow)
$_Z9rt_kernelP6float3PfS1_S1_S0_S0_S0_S0_S0_S0_P6float2i$__internal_accurate_pow:
[----:B------:R-:W-:Y:S01]  /*3d60*/  ISETP.GT.U32.AND P0, PT, R29, 0xfffff, PT ;  /* 0x000fffff1d00780c */ /* 0x000fe20003f04070 */
[----:B------:R-:W-:Y:S01]  /*3d70*/  UMOV UR16, 0x7d2cafe2 ;  /* 0x7d2cafe200107882 */ /* 0x000fe20000000000 */
[----:B------:R-:W-:Y:S01]  /*3d80*/  MOV R24, R29 ;  /* 0x0000001d00187202 */ /* 0x000fe20000000f00 */
[----:B------:R-:W-:Y:S01]  /*3d90*/  UMOV UR17, 0x3eb0f5ff ;  /* 0x3eb0f5ff00117882 */ /* 0x000fe20000000000 */
[----:B------:R-:W-:Y:S01]  /*3da0*/  SHF.R.U32.HI R56, RZ, 0x14, R29 ;  /* 0x00000014ff387819 */ /* 0x000fe2000001161d */
[----:B------:R-:W-:Y:S01]  /*3db0*/  UMOV UR20, 0x3b39803f ;  /* 0x3b39803f00147882 */ /* 0x000fe20000000000 */
[----:B------:R-:W-:-:S07]  /*3dc0*/  UMOV UR21, 0x3c7abc9e ;  /* 0x3c7abc9e00157882 */ /* 0x000fce0000000000 */
[----:B------:R-:W-:-:S10]  /*3dd0*/  @!P0 DMUL R34, R28, 1.80143985094819840000e+16 ;  /* 0x435000001c228828 */ /* 0x000fd40000000000 */
[----:B------:R-:W-:Y:S01]  /*3de0*/  @!P0 MOV R24, R35 ;  /* 0x0000002300188202 */ /* 0x000fe20000000f00 */
[----:B------:R-:W-:Y:S01]  /*3df0*/  @!P0 IMAD.MOV.U32 R28, RZ, RZ, R34 ;  /* 0x000000ffff1c8224 */ /* 0x000fe200078e0022 */
[----:B------:R-:W-:Y:S02]  /*3e00*/  @!P0 LEA.HI R56, R35, 0xffffffca, RZ, 0xc ;  /* 0xffffffca23388811 */ /* 0x000fe400078f60ff */
[----:B------:R-:W-:Y:S02]  /*3e10*/  LOP3.LUT R24, R24, 0x800fffff, RZ, 0xc0, !PT ;  /* 0x800fffff18187812 */ /* 0x000fe400078ec0ff */
[----:B------:R-:W-:Y:S02]  /*3e20*/  MOV R30, R28 ;  /* 0x0000001c001e7202 */ /* 0x000fe40000000f00 */
[----:B------:R-:W-:-:S04]  /*3e30*/  LOP3.LUT R25, R24, 0x3ff00000, RZ, 0xfc, !PT ;  /* 0x3ff0000018197812 */ /* 0x000fc800078efcff */
[----:B------:R-:W-:Y:S02]  /*3e40*/  ISETP.GE.U32.AND P1, PT, R25, 0x3ff6a09f, PT ;  /* 0x3ff6a09f1900780c */ /* 0x000fe40003f26070 */
[----:B------:R-:W-:-:S11]  /*3e50*/  MOV R31, R25 ;  /* 0x00000019001f7202 */ /* 0x000fd60000000f00 */
[----:B------:R-:W-:-:S05]  /*3e60*/  @P1 IADD3 R24, PT, PT, R31, -0x100000, RZ ;  /* 0xfff000001f181810 */ /* 0x000fca0007ffe0ff */
[----:B------:R-:W-:Y:S01]  /*3e70*/  @P1 IMAD.MOV.U32 R31, RZ, RZ, R24 ;  /* 0x000000ffff1f1224 */ /* 0x000fe200078e0018 */
[----:B------:R-:W-:-:S05]  /*3e80*/  MOV R24, RZ ;  /* 0x000000ff00187202 */ /* 0x000fca0000000f00 */
[C---:B------:R-:W-:Y:S02]  /*3e90*/  DADD R32, R30.reuse, 1 ;  /* 0x3ff000001e207429 */ /* 0x040fe40000000000 */
[----:B------:R-:W-:-:S04]  /*3ea0*/  DADD R30, R30, -1 ;  /* 0xbff000001e1e7429 */ /* 0x000fc80000000000 */
[----:B------:R-:W0:Y:S02]  /*3eb0*/  MUFU.RCP64H R25, R33 ;  /* 0x0000002100197308 */ /* 0x000e240000001800 */
[----:B0-----:R-:W-:-:S08]  /*3ec0*/  DFMA R36, -R32, R24, 1 ;  /* 0x3ff000002024742b */ /* 0x001fd00000000118 */
[----:B------:R-:W-:-:S08]  /*3ed0*/  DFMA R36, R36, R36, R36 ;  /* 0x000000242424722b */ /* 0x000fd00000000024 */
[----:B------:R-:W-:-:S08]  /*3ee0*/  DFMA R36, R24, R36, R24 ;  /* 0x000000241824722b */ /* 0x000fd00000000018 */
[----:B------:R-:W-:-:S08]  /*3ef0*/  DMUL R24, R30, R36 ;  /* 0x000000241e187228 */ /* 0x000fd00000000000 */
[----:B------:R-:W-:-:S08]  /*3f00*/  DFMA R24, R30, R36, R24 ;  /* 0x000000241e18722b */ /* 0x000fd00000000018 */
[----:B------:R-:W-:Y:S02]  /*3f10*/  DADD R26, R30, -R24 ;  /* 0x000000001e1a7229 */ /* 0x000fe40000000818 */
[----:B------:R-:W-:-:S06]  /*3f20*/  DMUL R32, R24, R24 ;  /* 0x0000001818207228 */ /* 0x000fcc0000000000 */
[----:B------:R-:W-:-:S08]  /*3f30*/  DADD R26, R26, R26 ;  /* 0x000000001a1a7229 */ /* 0x000fd0000000001a */
[----:B------:R-:W-:Y:S01]  /*3f40*/  DFMA R26, R30, -R24, R26 ;  /* 0x800000181e1a722b */ /* 0x000fe2000000001a */
[----:B------:R-:W-:Y:S01]  /*3f50*/  HFMA2 R31, -RZ, RZ, 1.703125, -23840 ;  /* 0x3ed0f5d2ff1f7431 */ /* 0x000fe200000001ff */
[----:B------:R-:W-:-:S06]  /*3f60*/  MOV R30, 0x41ad3b5a ;  /* 0x41ad3b5a001e7802 */ /* 0x000fcc0000000f00 */
[----:B------:R-:W-:Y:S02]  /*3f70*/  DMUL R26, R36, R26 ;  /* 0x0000001a241a7228 */ /* 0x000fe40000000000 */
[----:B------:R-:W-:Y:S01]  /*3f80*/  DFMA R30, R32, UR16, R30 ;  /* 0x00000010201e7c2b */ /* 0x000fe2000800001e */
[----:B------:R-:W-:Y:S01]  /*3f90*/  UMOV UR16, 0x75488a3f ;  /* 0x75488a3f00107882 */ /* 0x000fe20000000000 */
[----:B------:R-:W-:-:S06]  /*3fa0*/  UMOV UR17, 0x3ef3b20a ;  /* 0x3ef3b20a00117882 */ /* 0x000fcc0000000000 */
[----:B------:R-:W-:Y:S01]  /*3fb0*/  DFMA R30, R32, R30, UR16 ;  /* 0x00000010201e7e2b */ /* 0x000fe2000800001e */
        /* <DEDUP_REMOVED lines=14> */
[----:B------:R-:W-:-:S08]  /*40a0*/  DFMA R28, R32, R30, UR16 ;  /* 0x00000010201c7e2b */ /* 0x000fd0000800001e */
[----:B------:R-:W-:Y:S01]  /*40b0*/  DADD R34, -R28, UR16 ;  /* 0x000000101c227e29 */ /* 0x000fe20008000100 */
[----:B------:R-:W-:Y:S01]  /*40c0*/  UMOV UR16, 0xb9e7b0 ;  /* 0x00b9e7b000107882 */ /* 0x000fe20000000000 */
[----:B------:R-:W-:-:S06]  /*40d0*/  UMOV UR17, 0x3c46a4cb ;  /* 0x3c46a4cb00117882 */ /* 0x000fcc0000000000 */
[----:B------:R-:W-:Y:S02]  /*40e0*/  DFMA R30, R32, R30, R34 ;  /* 0x0000001e201e722b */ /* 0x000fe40000000022 */
[----:B------:R-:W-:Y:S01]  /*40f0*/  DMUL R32, R24, R24 ;  /* 0x0000001818207228 */ /* 0x000fe20000000000 */
[----:B------:R-:W-:Y:S01]  /*4100*/  VIADD R35, R27, 0x100000 ;  /* 0x001000001b237836 */ /* 0x000fe20000000000 */
[----:B------:R-:W-:-:S04]  /*4110*/  MOV R34, R26 ;  /* 0x0000001a00227202 */ /* 0x000fc80000000f00 */
[----:B------:R-:W-:Y:S01]  /*4120*/  DADD R30, R30, -UR16 ;  /* 0x800000101e1e7e29 */ /* 0x000fe20008000000 */
[----:B------:R-:W-:Y:S01]  /*4130*/  UMOV UR16, 0x80000000 ;  /* 0x8000000000107882 */ /* 0x000fe20000000000 */
[----:B------:R-:W-:Y:S01]  /*4140*/  DFMA R36, R24, R24, -R32 ;  /* 0x000000181824722b */ /* 0x000fe20000000820 */
[----:B------:R-:W-:-:S07]  /*4150*/  UMOV UR17, 0x43300000 ;  /* 0x4330000000117882 */ /* 0x000fce0000000000 */
[C---:B------:R-:W-:Y:S02]  /*4160*/  DFMA R34, R24.reuse, R34, R36 ;  /* 0x000000221822722b */ /* 0x040fe40000000024 */
[----:B------:R-:W-:-:S08]  /*4170*/  DMUL R36, R24, R32 ;  /* 0x0000002018247228 */ /* 0x000fd00000000000 */
[----:B------:R-:W-:-:S08]  /*4180*/  DFMA R38, R24, R32, -R36 ;  /* 0x000000201826722b */ /* 0x000fd00000000824 */
[----:B------:R-:W-:Y:S02]  /*4190*/  DFMA R38, R26, R32, R38 ;  /* 0x000000201a26722b */ /* 0x000fe40000000026 */
[----:B------:R-:W-:-:S06]  /*41a0*/  DADD R32, R28, R30 ;  /* 0x000000001c207229 */ /* 0x000fcc000000001e */
[----:B------:R-:W-:Y:S02]  /*41b0*/  DFMA R34, R24, R34, R38 ;  /* 0x000000221822722b */ /* 0x000fe40000000026 */
[----:B------:R-:W-:-:S08]  /*41c0*/  DADD R38, R28, -R32 ;  /* 0x000000001c267229 */ /* 0x000fd00000000820 */
[----:B------:R-:W-:Y:S02]  /*41d0*/  DADD R38, R30, R38 ;  /* 0x000000001e267229 */ /* 0x000fe40000000026 */
[----:B------:R-:W-:-:S08]  /*41e0*/  DMUL R30, R32, R36 ;  /* 0x00000024201e7228 */ /* 0x000fd00000000000 */
[----:B------:R-:W-:-:S08]  /*41f0*/  DFMA R28, R32, R36, -R30 ;  /* 0x00000024201c722b */ /* 0x000fd0000000081e */
[----:B------:R-:W-:-:S08]  /*4200*/  DFMA R28, R32, R34, R28 ;  /* 0x00000022201c722b */ /* 0x000fd0000000001c */
[----:B------:R-:W-:-:S08]  /*4210*/  DFMA R38, R38, R36, R28 ;  /* 0x000000242626722b */ /* 0x000fd0000000001c */
[----:B------:R-:W-:-:S08]  /*4220*/  DADD R32, R30, R38 ;  /* 0x000000001e207229 */ /* 0x000fd00000000026 */
[--C-:B------:R-:W-:Y:S02]  /*4230*/  DADD R28, R24, R32.reuse ;  /* 0x00000000181c7229 */ /* 0x100fe40000000020 */
[----:B------:R-:W-:-:S06]  /*4240*/  DADD R30, R30, -R32 ;  /* 0x000000001e1e7229 */ /* 0x000fcc0000000820 */
[----:B------:R-:W-:Y:S02]  /*4250*/  DADD R24, R24, -R28 ;  /* 0x0000000018187229 */ /* 0x000fe4000000081c */
[----:B------:R-:W-:-:S06]  /*4260*/  DADD R30, R38, R30 ;  /* 0x00000000261e7229 */ /* 0x000fcc000000001e */
[----:B------:R-:W-:-:S08]  /*4270*/  DADD R24, R32, R24 ;  /* 0x0000000020187229 */ /* 0x000fd00000000018 */
[----:B------:R-:W-:Y:S01]  /*4280*/  DADD R30, R30, R24 ;  /* 0x000000001e1e7229 */ /* 0x000fe20000000018 */
[C---:B------:R-:W-:Y:S01]  /*4290*/  IADD3 R24, PT, PT, R56.reuse, -0x3ff, RZ ;  /* 0xfffffc0138187810 */ /* 0x040fe20007ffe0ff */
[----:B------:R-:W-:Y:S01]  /*42a0*/  IMAD.MOV.U32 R25, RZ, RZ, 0x43300000 ;  /* 0x43300000ff197424 */ /* 0x000fe200078e00ff */
[----:B------:R-:W-:-:S05]  /*42b0*/  @P1 IADD3 R24, PT, PT, R56, -0x3fe, RZ ;  /* 0xfffffc0238181810 */ /* 0x000fca0007ffe0ff */
[----:B------:R-:W-:Y:S01]  /*42c0*/  DADD R26, R26, R30 ;  /* 0x000000001a1a7229 */ /* 0x000fe2000000001e */
[----:B------:R-:W-:-:S06]  /*42d0*/  LOP3.LUT R24, R24, 0x80000000, RZ, 0x3c, !PT ;  /* 0x8000000018187812 */ /* 0x000fcc00078e3cff */
[----:B------:R-:W-:Y:S01]  /*42e0*/  DADD R30, R24, -UR16 ;  /* 0x80000010181e7e29 */ /* 0x000fe20008000000 */
[----:B------:R-:W-:Y:S01]  /*42f0*/  UMOV UR16, 0xfefa39ef ;  /* 0xfefa39ef00107882 */ /* 0x000fe20000000000 */
[----:B------:R-:W-:Y:S01]  /*4300*/  DADD R32, R28, R26 ;  /* 0x000000001c207229 */ /* 0x000fe2000000001a */
[----:B------:R-:W-:-:S07]  /*4310*/  UMOV UR17, 0x3fe62e42 ;  /* 0x3fe62e4200117882 */ /* 0x000fce0000000000 */
[--C-:B------:R-:W-:Y:S02]  /*4320*/  DFMA R24, R30, UR16, R32.reuse ;  /* 0x000000101e187c2b */ /* 0x100fe40008000020 */
[----:B------:R-:W-:-:S06]  /*4330*/  DADD R34, R28, -R32 ;  /* 0x000000001c227229 */ /* 0x000fcc0000000820 */
[----:B------:R-:W-:Y:S02]  /*4340*/  DFMA R28, R30, -UR16, R24 ;  /* 0x800000101e1c7c2b */ /* 0x000fe40008000018 */
[----:B------:R-:W-:-:S06]  /*4350*/  DADD R34, R26, R34 ;  /* 0x000000001a227229 */ /* 0x000fcc0000000022 */
[----:B------:R-:W-:-:S08]  /*4360*/  DADD R28, -R32, R28 ;  /* 0x00000000201c7229 */ /* 0x000fd0000000011c */
[----:B------:R-:W-:-:S08]  /*4370*/  DADD R28, R34, -R28 ;  /* 0x00000000221c7229 */ /* 0x000fd0000000081c */
[----:B------:R-:W-:-:S08]  /*4380*/  DFMA R28, R30, UR20, R28 ;  /* 0x000000141e1c7c2b */ /* 0x000fd0000800001c */
[----:B------:R-:W-:-:S08]  /*4390*/  DADD R26, R24, R28 ;  /* 0x00000000181a7229 */ /* 0x000fd0000000001c */
[----:B------:R-:W-:Y:S02]  /*43a0*/  DADD R24, R24, -R26 ;  /* 0x0000000018187229 */ /* 0x000fe4000000081a */
[----:B------:R-:W-:-:S06]  /*43b0*/  DMUL R30, R26, 2 ;  /* 0x400000001a1e7828 */ /* 0x000fcc0000000000 */
[----:B------:R-:W-:Y:S02]  /*43c0*/  DADD R28, R28, R24 ;  /* 0x000000001c1c7229 */ /* 0x000fe40000000018 */
[----:B------:R-:W-:-:S08]  /*43d0*/  DFMA R26, R26, 2, -R30 ;  /* 0x400000001a1a782b */ /* 0x000fd0000000081e */
[----:B------:R-:W-:Y:S01]  /*43e0*/  DFMA R28, R28, 2, R26 ;  /* 0x400000001c1c782b */ /* 0x000fe2000000001a */
[----:B------:R-:W-:Y:S01]  /*43f0*/  HFMA2 R27, -RZ, RZ, 1.9912109375, 0.00128841400146484375 ;  /* 0x3ff71547ff1b7431 */ /* 0x000fe200000001ff */
[----:B------:R-:W-:-:S06]  /*4400*/  MOV R26, 0x652b82fe ;  /* 0x652b82fe001a7802 */ /* 0x000fcc0000000f00 */
[----:B------:R-:W-:-:S08]  /*4410*/  DADD R32, R30, R28 ;  /* 0x000000001e207229 */ /* 0x000fd0000000001c */
[----:B------:R-:W-:Y:S02]  /*4420*/  DFMA R26, R32, R26, 6.75539944105574400000e+15 ;  /* 0x43380000201a742b */ /* 0x000fe4000000001a */
[----:B------:R-:W-:Y:S01]  /*4430*/  FSETP.GEU.AND P0, PT, |R33|, 4.1917929649353027344, PT ;  /* 0x4086232b2100780b */ /* 0x000fe20003f0e200 */
[----:B------:R-:W-:-:S05]  /*4440*/  DADD R30, R30, -R32 ;  /* 0x000000001e1e7229 */ /* 0x000fca0000000820 */
[----:B------:R-:W-:-:S03]  /*4450*/  DADD R24, R26, -6.75539944105574400000e+15 ;  /* 0xc33800001a187429 */ /* 0x000fc60000000000 */
[----:B------:R-:W-:-:S05]  /*4460*/  DADD R28, R28, R30 ;  /* 0x000000001c1c7229 */ /* 0x000fca000000001e */
[----:B------:R-:W-:Y:S01]  /*4470*/  DFMA R34, R24, -UR16, R32 ;  /* 0x8000001018227c2b */ /* 0x000fe20008000020 */
[----:B------:R-:W-:Y:S01]  /*4480*/  UMOV UR16, 0x3b39803f ;  /* 0x3b39803f00107882 */ /* 0x000fe20000000000 */
[----:B------:R-:W-:-:S06]  /*4490*/  UMOV UR17, 0x3c7abc9e ;  /* 0x3c7abc9e00117882 */ /* 0x000fcc0000000000 */
[----:B------:R-:W-:Y:S01]  /*44a0*/  DFMA R34, R24, -UR16, R34 ;  /* 0x8000001018227c2b */ /* 0x000fe20008000022 */
[----:B------:R-:W-:Y:S01]  /*44b0*/  UMOV UR16, 0x69ce2bdf ;  /* 0x69ce2bdf00107882 */ /* 0x000fe20000000000 */
[----:B------:R-:W-:Y:S01]  /*44c0*/  MOV R24, 0xfca213ea ;  /* 0xfca213ea00187802 */ /* 0x000fe20000000f00 */
[----:B------:R-:W-:Y:S01]  /*44d0*/  IMAD.MOV.U32 R25, RZ, RZ, 0x3e928af3 ;  /* 0x3e928af3ff197424 */ /* 0x000fe200078e00ff */
[----:B------:R-:W-:-:S05]  /*44e0*/  UMOV UR17, 0x3e5ade15 ;  /* 0x3e5ade1500117882 */ /* 0x000fca0000000000 */
        /* <DEDUP_REMOVED lines=25> */
[----:B------:R-:W-:-:S08]  /*4680*/  DFMA R24, R34, R24, 1 ;  /* 0x3ff000002218742b */ /* 0x000fd00000000018 */
[----:B------:R-:W-:-:S10]  /*4690*/  DFMA R24, R34, R24, 1 ;  /* 0x3ff000002218742b */ /* 0x000fd40000000018 */
[----:B------:R-:W-:Y:S02]  /*46a0*/  LEA R31, R26, R25, 0x14 ;  /* 0x000000191a1f7211 */ /* 0x000fe400078ea0ff */
[----:B------:R-:W-:Y:S01]  /*46b0*/  MOV R30, R24 ;  /* 0x00000018001e7202 */ /* 0x000fe20000000f00 */
[----:B------:R-:W-:Y:S06]  /*46c0*/  @!P0 BRA `(.L_x_99) ;  /* 0x0000000000308947 */ /* 0x000fec0003800000 */
[----:B------:R-:W-:Y:S01]  /*46d0*/  FSETP.GEU.AND P1, PT, |R33|, 4.2275390625, PT ;  /* 0x408748002100780b */ /* 0x000fe20003f2e200 */
[C---:B------:R-:W-:Y:S02]  /*46e0*/  DADD R30, R32.reuse, +INF ;  /* 0x7ff00000201e7429 */ /* 0x040fe40000000000 */
[----:B------:R-:W-:-:S08]  /*46f0*/  DSETP.GEU.AND P0, PT, R32, RZ, PT ;  /* 0x000000ff2000722a */ /* 0x000fd00003f0e000 */
[----:B------:R-:W-:Y:S02]  /*4700*/  FSEL R30, R30, RZ, P0 ;  /* 0x000000ff1e1e7208 */ /* 0x000fe40000000000 */
[----:B------:R-:W-:Y:S02]  /*4710*/  @!P1 LEA.HI R27, R26, R26, RZ, 0x1 ;  /* 0x0000001a1a1b9211 */ /* 0x000fe400078f08ff */
[----:B------:R-:W-:Y:S02]  /*4720*/  FSEL R31, R31, RZ, P0 ;  /* 0x000000ff1f1f7208 */ /* 0x000fe40000000000 */
[----:B------:R-:W-:-:S04]  /*4730*/  @!P1 SHF.R.S32.HI R27, RZ, 0x1, R27 ;  /* 0x00000001ff1b9819 */ /* 0x000fc8000001141b */
[----:B------:R-:W-:Y:S01]  /*4740*/  @!P1 IADD3 R26, PT, PT, R26, -R27, RZ ;  /* 0x8000001b1a1a9210 */ /* 0x000fe20007ffe0ff */
[----:B------:R-:W-:-:S03]  /*4750*/  @!P1 IMAD R25, R27, 0x100000, R25 ;  /* 0x001000001b199824 */ /* 0x000fc600078e0219 */
[----:B------:R-:W-:Y:S02]  /*4760*/  @!P1 LEA R27, R26, 0x3ff00000, 0x14 ;  /* 0x3ff000001a1b9811 */ /* 0x000fe400078ea0ff */
[----:B------:R-:W-:-:S06]  /*4770*/  @!P1 MOV R26, RZ ;  /* 0x000000ff001a9202 */ /* 0x000fcc0000000f00 */
[----:B------:R-:W-:-:S11]  /*4780*/  @!P1 DMUL R30, R24, R26 ;  /* 0x0000001a181e9228 */ /* 0x000fd60000000000 */
.L_x_99:
[----:B------:R-:W-:Y:S01]  /*4790*/  DFMA R28, R28, R30, R30 ;  /* 0x0000001e1c1c722b */ /* 0x000fe2000000001e */
[----:B------:R-:W-:Y:S01]  /*47a0*/  MOV R26, R0 ;  /* 0x00000000001a7202 */ /* 0x000fe20000000f00 */
[----:B------:R-:W-:Y:S01]  /*47b0*/  DSETP.NEU.AND P0, PT, |R30|, +INF , PT ;  /* 0x7ff000001e00742a */ /* 0x000fe20003f0d200 */
[----:B------:R-:W-:-:S07]  /*47c0*/  MOV R27, 0x0 ;  /* 0x00000000001b7802 */ /* 0x000fce0000000f00 */
[----:B------:R-:W-:Y:S02]  /*47d0*/  FSEL R24, R30, R28, !P0 ;  /* 0x0000001c1e187208 */ /* 0x000fe40004000000 */
[----:B------:R-:W-:Y:S01]  /*47e0*/  FSEL R28, R31, R29, !P0 ;  /* 0x0000001d1f1c7208 */ /* 0x000fe20004000000 */
[----:B------:R-:W-:Y:S06]  /*47f0*/  RET.REL.NODEC R26 `(_Z9rt_kernelP6float3PfS1_S1_S0_S0_S0_S0_S0_S0_P6float2i) ;  /* 0xffffffb81a007950 */ /* 0x000fec0003c3ffff */
.L_x_100:
[----:B------:R-:W-:-:S00]  /*4800*/  BRA `(.L_x_100) ;  /* 0xfffffffc00fc7947 */ /* 0x000fc0000383ffff */
[----:B------:R-:W-:-:S00]  /*4810*/  NOP ;  /* 0x0000000000007918 */ /* 0x000fc00000000000 */
        /* <DEDUP_REMOVED lines=14> */
.L_x_103:


//--------------------- .nv.shared.reserved.0     --------------------------
	.section	.nv.shared.reserved.0,"aw",@nobits
	.weak		__nv_reservedSMEM_offset_0_alias
	.size		__nv_reservedSMEM_offset_0_alias, 0, 64
	.other		__nv_reservedSMEM_offset_0_alias,@"STO_CUDA_RESERVED_SHARED STV_DEFAULT"
__nv_reservedSMEM_offset_0_alias:
	.zero		0
	.zero		64


//--------------------- .nv.constant0._Z9rt_kernelP6float3PfS1_S1_S0_S0_S0_S0_S0_S0_P6float2i --------------------------
	.section	.nv.constant0._Z9rt_kernelP6float3PfS1_S1_S0_S0_S0_S0_S0_S0_P6float2i,"a",@progbits
	.sectionflags	@""
	.align	4
.nv.constant0._Z9rt_kernelP6float3PfS1_S1_S0_S0_S0_S0_S0_S0_P6float2i:
	.zero		988


//--------------------- SYMBOLS --------------------------

	.type		.nv.reservedSmem.offset0,@object
	.size		.nv.reservedSmem.offset0,0x4
